//
// Generated by NVIDIA NVVM Compiler
//
// Compiler Build ID: CL-36424714
// Cuda compilation tools, release 13.0, V13.0.88
// Based on NVVM 20.0.0
//

.version 9.0
.target sm_100
.address_size 64

	// .globl	_Z10naive_gemmPfS_S_iii
// _ZZ10tiled_gemmILi32EEvPfS0_S0_iiiE2sA has been demoted
// _ZZ10tiled_gemmILi32EEvPfS0_S0_iiiE2sB has been demoted
// _ZZ13regtiled_gemmILi16ELi4EEvPfS0_S0_iiiE2sA has been demoted
// _ZZ13regtiled_gemmILi16ELi4EEvPfS0_S0_iiiE2sB has been demoted

.visible .entry _Z10naive_gemmPfS_S_iii(
	.param .u64 .ptr .align 1 _Z10naive_gemmPfS_S_iii_param_0,
	.param .u64 .ptr .align 1 _Z10naive_gemmPfS_S_iii_param_1,
	.param .u64 .ptr .align 1 _Z10naive_gemmPfS_S_iii_param_2,
	.param .u32 _Z10naive_gemmPfS_S_iii_param_3,
	.param .u32 _Z10naive_gemmPfS_S_iii_param_4,
	.param .u32 _Z10naive_gemmPfS_S_iii_param_5
)
{
	.reg .pred 	%p<13>;
	.reg .b32 	%r<43>;
	.reg .b32 	%f<68>;
	.reg .b64 	%rd<53>;

	ld.param.u64 	%rd7, [_Z10naive_gemmPfS_S_iii_param_0];
	ld.param.u64 	%rd8, [_Z10naive_gemmPfS_S_iii_param_1];
	ld.param.u64 	%rd6, [_Z10naive_gemmPfS_S_iii_param_2];
	ld.param.u32 	%r20, [_Z10naive_gemmPfS_S_iii_param_3];
	ld.param.u32 	%r18, [_Z10naive_gemmPfS_S_iii_param_4];
	ld.param.u32 	%r19, [_Z10naive_gemmPfS_S_iii_param_5];
	cvta.to.global.u64 	%rd1, %rd8;
	cvta.to.global.u64 	%rd2, %rd7;
	mov.u32 	%r22, %ctaid.x;
	mov.u32 	%r23, %ntid.x;
	mov.u32 	%r24, %tid.x;
	mad.lo.s32 	%r1, %r22, %r23, %r24;
	mov.u32 	%r25, %ctaid.y;
	mov.u32 	%r26, %ntid.y;
	mov.u32 	%r27, %tid.y;
	mad.lo.s32 	%r28, %r25, %r26, %r27;
	setp.ge.s32 	%p1, %r1, %r18;
	setp.ge.s32 	%p2, %r28, %r20;
	or.pred  	%p3, %p1, %p2;
	@%p3 bra 	$L__BB0_14;
	setp.lt.s32 	%p4, %r19, 1;
	mov.f32 	%f67, 0f00000000;
	@%p4 bra 	$L__BB0_13;
	mul.lo.s32 	%r3, %r19, %r28;
	and.b32  	%r4, %r19, 7;
	setp.lt.u32 	%p5, %r19, 8;
	mov.f32 	%f67, 0f00000000;
	mov.b32 	%r41, 0;
	@%p5 bra 	$L__BB0_5;
	and.b32  	%r41, %r19, 2147483640;
	neg.s32 	%r39, %r41;
	shl.b32 	%r7, %r18, 3;
	mul.wide.u32 	%rd9, %r3, 4;
	add.s64 	%rd10, %rd9, %rd2;
	add.s64 	%rd52, %rd10, 16;
	mov.f32 	%f67, 0f00000000;
	mul.wide.s32 	%rd13, %r18, 4;
	mov.u32 	%r38, %r1;
$L__BB0_4:
	.pragma "nounroll";
	ld.global.f32 	%f17, [%rd52+-16];
	mul.wide.s32 	%rd11, %r38, 4;
	add.s64 	%rd12, %rd1, %rd11;
	ld.global.f32 	%f18, [%rd12];
	fma.rn.f32 	%f19, %f17, %f18, %f67;
	ld.global.f32 	%f20, [%rd52+-12];
	add.s64 	%rd14, %rd12, %rd13;
	ld.global.f32 	%f21, [%rd14];
	fma.rn.f32 	%f22, %f20, %f21, %f19;
	ld.global.f32 	%f23, [%rd52+-8];
	add.s64 	%rd15, %rd14, %rd13;
	ld.global.f32 	%f24, [%rd15];
	fma.rn.f32 	%f25, %f23, %f24, %f22;
	ld.global.f32 	%f26, [%rd52+-4];
	add.s64 	%rd16, %rd15, %rd13;
	ld.global.f32 	%f27, [%rd16];
	fma.rn.f32 	%f28, %f26, %f27, %f25;
	ld.global.f32 	%f29, [%rd52];
	add.s64 	%rd17, %rd16, %rd13;
	ld.global.f32 	%f30, [%rd17];
	fma.rn.f32 	%f31, %f29, %f30, %f28;
	ld.global.f32 	%f32, [%rd52+4];
	add.s64 	%rd18, %rd17, %rd13;
	ld.global.f32 	%f33, [%rd18];
	fma.rn.f32 	%f34, %f32, %f33, %f31;
	ld.global.f32 	%f35, [%rd52+8];
	add.s64 	%rd19, %rd18, %rd13;
	ld.global.f32 	%f36, [%rd19];
	fma.rn.f32 	%f37, %f35, %f36, %f34;
	ld.global.f32 	%f38, [%rd52+12];
	add.s64 	%rd20, %rd19, %rd13;
	ld.global.f32 	%f39, [%rd20];
	fma.rn.f32 	%f67, %f38, %f39, %f37;
	add.s32 	%r39, %r39, 8;
	add.s32 	%r38, %r38, %r7;
	add.s64 	%rd52, %rd52, 32;
	setp.ne.s32 	%p6, %r39, 0;
	@%p6 bra 	$L__BB0_4;
$L__BB0_5:
	setp.eq.s32 	%p7, %r4, 0;
	@%p7 bra 	$L__BB0_13;
	and.b32  	%r13, %r19, 3;
	setp.lt.u32 	%p8, %r4, 4;
	@%p8 bra 	$L__BB0_8;
	add.s32 	%r30, %r41, %r3;
	mul.wide.u32 	%rd21, %r30, 4;
	add.s64 	%rd22, %rd2, %rd21;
	ld.global.f32 	%f41, [%rd22];
	mad.lo.s32 	%r31, %r41, %r18, %r1;
	mul.wide.s32 	%rd23, %r31, 4;
	add.s64 	%rd24, %rd1, %rd23;
	ld.global.f32 	%f42, [%rd24];
	fma.rn.f32 	%f43, %f41, %f42, %f67;
	cvt.u64.u32 	%rd25, %r3;
	cvt.u64.u32 	%rd26, %r41;
	add.s64 	%rd27, %rd26, %rd25;
	shl.b64 	%rd28, %rd27, 2;
	add.s64 	%rd29, %rd2, %rd28;
	ld.global.f32 	%f44, [%rd29+4];
	mul.wide.s32 	%rd30, %r18, 4;
	add.s64 	%rd31, %rd24, %rd30;
	ld.global.f32 	%f45, [%rd31];
	fma.rn.f32 	%f46, %f44, %f45, %f43;
	ld.global.f32 	%f47, [%rd29+8];
	add.s64 	%rd32, %rd31, %rd30;
	ld.global.f32 	%f48, [%rd32];
	fma.rn.f32 	%f49, %f47, %f48, %f46;
	ld.global.f32 	%f50, [%rd29+12];
	add.s64 	%rd33, %rd32, %rd30;
	ld.global.f32 	%f51, [%rd33];
	fma.rn.f32 	%f67, %f50, %f51, %f49;
	add.s32 	%r41, %r41, 4;
$L__BB0_8:
	setp.eq.s32 	%p9, %r13, 0;
	@%p9 bra 	$L__BB0_13;
	setp.eq.s32 	%p10, %r13, 1;
	@%p10 bra 	$L__BB0_11;
	add.s32 	%r32, %r41, %r3;
	mul.wide.u32 	%rd34, %r32, 4;
	add.s64 	%rd35, %rd2, %rd34;
	ld.global.f32 	%f53, [%rd35];
	mad.lo.s32 	%r33, %r41, %r18, %r1;
	mul.wide.s32 	%rd36, %r33, 4;
	add.s64 	%rd37, %rd1, %rd36;
	ld.global.f32 	%f54, [%rd37];
	fma.rn.f32 	%f55, %f53, %f54, %f67;
	cvt.u64.u32 	%rd38, %r3;
	cvt.u64.u32 	%rd39, %r41;
	add.s64 	%rd40, %rd39, %rd38;
	shl.b64 	%rd41, %rd40, 2;
	add.s64 	%rd42, %rd2, %rd41;
	ld.global.f32 	%f56, [%rd42+4];
	mul.wide.s32 	%rd43, %r18, 4;
	add.s64 	%rd44, %rd37, %rd43;
	ld.global.f32 	%f57, [%rd44];
	fma.rn.f32 	%f67, %f56, %f57, %f55;
	add.s32 	%r41, %r41, 2;
$L__BB0_11:
	and.b32  	%r34, %r19, 1;
	setp.eq.b32 	%p11, %r34, 1;
	not.pred 	%p12, %p11;
	@%p12 bra 	$L__BB0_13;
	add.s32 	%r35, %r41, %r3;
	mul.wide.u32 	%rd45, %r35, 4;
	add.s64 	%rd46, %rd2, %rd45;
	ld.global.f32 	%f58, [%rd46];
	mad.lo.s32 	%r36, %r41, %r18, %r1;
	mul.wide.s32 	%rd47, %r36, 4;
	add.s64 	%rd48, %rd1, %rd47;
	ld.global.f32 	%f59, [%rd48];
	fma.rn.f32 	%f67, %f58, %f59, %f67;
$L__BB0_13:
	mad.lo.s32 	%r37, %r18, %r28, %r1;
	cvta.to.global.u64 	%rd49, %rd6;
	mul.wide.s32 	%rd50, %r37, 4;
	add.s64 	%rd51, %rd49, %rd50;
	st.global.f32 	[%rd51], %f67;
$L__BB0_14:
	ret;

}
	// .globl	_Z10tiled_gemmILi32EEvPfS0_S0_iii
.visible .entry _Z10tiled_gemmILi32EEvPfS0_S0_iii(
	.param .u64 .ptr .align 1 _Z10tiled_gemmILi32EEvPfS0_S0_iii_param_0,
	.param .u64 .ptr .align 1 _Z10tiled_gemmILi32EEvPfS0_S0_iii_param_1,
	.param .u64 .ptr .align 1 _Z10tiled_gemmILi32EEvPfS0_S0_iii_param_2,
	.param .u32 _Z10tiled_gemmILi32EEvPfS0_S0_iii_param_3,
	.param .u32 _Z10tiled_gemmILi32EEvPfS0_S0_iii_param_4,
	.param .u32 _Z10tiled_gemmILi32EEvPfS0_S0_iii_param_5
)
{
	.reg .pred 	%p<12>;
	.reg .b32 	%r<42>;
	.reg .b32 	%f<111>;
	.reg .b64 	%rd<13>;
	// demoted variable
	.shared .align 4 .b8 _ZZ10tiled_gemmILi32EEvPfS0_S0_iiiE2sA[4096];
	// demoted variable
	.shared .align 4 .b8 _ZZ10tiled_gemmILi32EEvPfS0_S0_iiiE2sB[4096];
	ld.param.u64 	%rd4, [_Z10tiled_gemmILi32EEvPfS0_S0_iii_param_0];
	ld.param.u64 	%rd5, [_Z10tiled_gemmILi32EEvPfS0_S0_iii_param_1];
	ld.param.u64 	%rd6, [_Z10tiled_gemmILi32EEvPfS0_S0_iii_param_2];
	ld.param.u32 	%r23, [_Z10tiled_gemmILi32EEvPfS0_S0_iii_param_3];
	ld.param.u32 	%r24, [_Z10tiled_gemmILi32EEvPfS0_S0_iii_param_4];
	ld.param.u32 	%r25, [_Z10tiled_gemmILi32EEvPfS0_S0_iii_param_5];
	mov.u32 	%r26, %ctaid.x;
	mov.u32 	%r27, %ntid.x;
	mov.u32 	%r37, %tid.x;
	mad.lo.s32 	%r2, %r26, %r27, %r37;
	mov.u32 	%r28, %ctaid.y;
	mov.u32 	%r29, %ntid.y;
	mov.u32 	%r39, %tid.y;
	mad.lo.s32 	%r4, %r28, %r29, %r39;
	setp.lt.s32 	%p1, %r25, 1;
	mov.f32 	%f110, 0f00000000;
	@%p1 bra 	$L__BB1_7;
	add.s32 	%r30, %r25, 31;
	shr.u32 	%r31, %r30, 5;
	shl.b32 	%r32, %r39, 7;
	mov.u32 	%r33, _ZZ10tiled_gemmILi32EEvPfS0_S0_iiiE2sA;
	add.s32 	%r5, %r33, %r32;
	shl.b32 	%r34, %r37, 2;
	add.s32 	%r6, %r5, %r34;
	mov.u32 	%r35, _ZZ10tiled_gemmILi32EEvPfS0_S0_iiiE2sB;
	add.s32 	%r8, %r35, %r34;
	add.s32 	%r7, %r8, %r32;
	neg.s32 	%r41, %r31;
	mad.lo.s32 	%r40, %r39, %r24, %r2;
	shl.b32 	%r11, %r24, 5;
	mad.lo.s32 	%r38, %r25, %r4, %r37;
	cvta.to.global.u64 	%rd1, %rd4;
	cvta.to.global.u64 	%rd2, %rd5;
	mov.f32 	%f110, 0f00000000;
$L__BB1_2:
	setp.ge.s32 	%p2, %r4, %r23;
	mul.wide.s32 	%rd7, %r38, 4;
	add.s64 	%rd3, %rd1, %rd7;
	setp.ge.s32 	%p3, %r37, %r25;
	mov.f32 	%f108, 0f00000000;
	or.pred  	%p4, %p2, %p3;
	@%p4 bra 	$L__BB1_4;
	ld.global.f32 	%f108, [%rd3];
$L__BB1_4:
	setp.ge.s32 	%p5, %r2, %r24;
	st.shared.f32 	[%r6], %f108;
	setp.ge.s32 	%p6, %r39, %r25;
	mov.f32 	%f109, 0f00000000;
	or.pred  	%p7, %p5, %p6;
	@%p7 bra 	$L__BB1_6;
	mul.wide.s32 	%rd8, %r40, 4;
	add.s64 	%rd9, %rd2, %rd8;
	ld.global.f32 	%f109, [%rd9];
$L__BB1_6:
	st.shared.f32 	[%r7], %f109;
	bar.sync 	0;
	ld.shared.f32 	%f12, [%r5];
	ld.shared.f32 	%f13, [%r8];
	fma.rn.f32 	%f14, %f12, %f13, %f110;
	ld.shared.f32 	%f15, [%r5+4];
	ld.shared.f32 	%f16, [%r8+128];
	fma.rn.f32 	%f17, %f15, %f16, %f14;
	ld.shared.f32 	%f18, [%r5+8];
	ld.shared.f32 	%f19, [%r8+256];
	fma.rn.f32 	%f20, %f18, %f19, %f17;
	ld.shared.f32 	%f21, [%r5+12];
	ld.shared.f32 	%f22, [%r8+384];
	fma.rn.f32 	%f23, %f21, %f22, %f20;
	ld.shared.f32 	%f24, [%r5+16];
	ld.shared.f32 	%f25, [%r8+512];
	fma.rn.f32 	%f26, %f24, %f25, %f23;
	ld.shared.f32 	%f27, [%r5+20];
	ld.shared.f32 	%f28, [%r8+640];
	fma.rn.f32 	%f29, %f27, %f28, %f26;
	ld.shared.f32 	%f30, [%r5+24];
	ld.shared.f32 	%f31, [%r8+768];
	fma.rn.f32 	%f32, %f30, %f31, %f29;
	ld.shared.f32 	%f33, [%r5+28];
	ld.shared.f32 	%f34, [%r8+896];
	fma.rn.f32 	%f35, %f33, %f34, %f32;
	ld.shared.f32 	%f36, [%r5+32];
	ld.shared.f32 	%f37, [%r8+1024];
	fma.rn.f32 	%f38, %f36, %f37, %f35;
	ld.shared.f32 	%f39, [%r5+36];
	ld.shared.f32 	%f40, [%r8+1152];
	fma.rn.f32 	%f41, %f39, %f40, %f38;
	ld.shared.f32 	%f42, [%r5+40];
	ld.shared.f32 	%f43, [%r8+1280];
	fma.rn.f32 	%f44, %f42, %f43, %f41;
	ld.shared.f32 	%f45, [%r5+44];
	ld.shared.f32 	%f46, [%r8+1408];
	fma.rn.f32 	%f47, %f45, %f46, %f44;
	ld.shared.f32 	%f48, [%r5+48];
	ld.shared.f32 	%f49, [%r8+1536];
	fma.rn.f32 	%f50, %f48, %f49, %f47;
	ld.shared.f32 	%f51, [%r5+52];
	ld.shared.f32 	%f52, [%r8+1664];
	fma.rn.f32 	%f53, %f51, %f52, %f50;
	ld.shared.f32 	%f54, [%r5+56];
	ld.shared.f32 	%f55, [%r8+1792];
	fma.rn.f32 	%f56, %f54, %f55, %f53;
	ld.shared.f32 	%f57, [%r5+60];
	ld.shared.f32 	%f58, [%r8+1920];
	fma.rn.f32 	%f59, %f57, %f58, %f56;
	ld.shared.f32 	%f60, [%r5+64];
	ld.shared.f32 	%f61, [%r8+2048];
	fma.rn.f32 	%f62, %f60, %f61, %f59;
	ld.shared.f32 	%f63, [%r5+68];
	ld.shared.f32 	%f64, [%r8+2176];
	fma.rn.f32 	%f65, %f63, %f64, %f62;
	ld.shared.f32 	%f66, [%r5+72];
	ld.shared.f32 	%f67, [%r8+2304];
	fma.rn.f32 	%f68, %f66, %f67, %f65;
	ld.shared.f32 	%f69, [%r5+76];
	ld.shared.f32 	%f70, [%r8+2432];
	fma.rn.f32 	%f71, %f69, %f70, %f68;
	ld.shared.f32 	%f72, [%r5+80];
	ld.shared.f32 	%f73, [%r8+2560];
	fma.rn.f32 	%f74, %f72, %f73, %f71;
	ld.shared.f32 	%f75, [%r5+84];
	ld.shared.f32 	%f76, [%r8+2688];
	fma.rn.f32 	%f77, %f75, %f76, %f74;
	ld.shared.f32 	%f78, [%r5+88];
	ld.shared.f32 	%f79, [%r8+2816];
	fma.rn.f32 	%f80, %f78, %f79, %f77;
	ld.shared.f32 	%f81, [%r5+92];
	ld.shared.f32 	%f82, [%r8+2944];
	fma.rn.f32 	%f83, %f81, %f82, %f80;
	ld.shared.f32 	%f84, [%r5+96];
	ld.shared.f32 	%f85, [%r8+3072];
	fma.rn.f32 	%f86, %f84, %f85, %f83;
	ld.shared.f32 	%f87, [%r5+100];
	ld.shared.f32 	%f88, [%r8+3200];
	fma.rn.f32 	%f89, %f87, %f88, %f86;
	ld.shared.f32 	%f90, [%r5+104];
	ld.shared.f32 	%f91, [%r8+3328];
	fma.rn.f32 	%f92, %f90, %f91, %f89;
	ld.shared.f32 	%f93, [%r5+108];
	ld.shared.f32 	%f94, [%r8+3456];
	fma.rn.f32 	%f95, %f93, %f94, %f92;
	ld.shared.f32 	%f96, [%r5+112];
	ld.shared.f32 	%f97, [%r8+3584];
	fma.rn.f32 	%f98, %f96, %f97, %f95;
	ld.shared.f32 	%f99, [%r5+116];
	ld.shared.f32 	%f100, [%r8+3712];
	fma.rn.f32 	%f101, %f99, %f100, %f98;
	ld.shared.f32 	%f102, [%r5+120];
	ld.shared.f32 	%f103, [%r8+3840];
	fma.rn.f32 	%f104, %f102, %f103, %f101;
	ld.shared.f32 	%f105, [%r5+124];
	ld.shared.f32 	%f106, [%r8+3968];
	fma.rn.f32 	%f110, %f105, %f106, %f104;
	bar.sync 	0;
	add.s32 	%r41, %r41, 1;
	setp.ne.s32 	%p8, %r41, 0;
	add.s32 	%r40, %r40, %r11;
	add.s32 	%r39, %r39, 32;
	add.s32 	%r38, %r38, 32;
	add.s32 	%r37, %r37, 32;
	@%p8 bra 	$L__BB1_2;
$L__BB1_7:
	setp.ge.s32 	%p9, %r4, %r23;
	setp.ge.s32 	%p10, %r2, %r24;
	or.pred  	%p11, %p9, %p10;
	@%p11 bra 	$L__BB1_9;
	mad.lo.s32 	%r36, %r24, %r4, %r2;
	cvta.to.global.u64 	%rd10, %rd6;
	mul.wide.s32 	%rd11, %r36, 4;
	add.s64 	%rd12, %rd10, %rd11;
	st.global.f32 	[%rd12], %f110;
$L__BB1_9:
	ret;

}
	// .globl	_Z13regtiled_gemmILi16ELi4EEvPfS0_S0_iii
.visible .entry _Z13regtiled_gemmILi16ELi4EEvPfS0_S0_iii(
	.param .u64 .ptr .align 1 _Z13regtiled_gemmILi16ELi4EEvPfS0_S0_iii_param_0,
	.param .u64 .ptr .align 1 _Z13regtiled_gemmILi16ELi4EEvPfS0_S0_iii_param_1,
	.param .u64 .ptr .align 1 _Z13regtiled_gemmILi16ELi4EEvPfS0_S0_iii_param_2,
	.param .u32 _Z13regtiled_gemmILi16ELi4EEvPfS0_S0_iii_param_3,
	.param .u32 _Z13regtiled_gemmILi16ELi4EEvPfS0_S0_iii_param_4,
	.param .u32 _Z13regtiled_gemmILi16ELi4EEvPfS0_S0_iii_param_5
)
{
	.reg .pred 	%p<77>;
	.reg .b32 	%r<98>;
	.reg .b32 	%f<155>;
	.reg .b64 	%rd<19>;
	// demoted variable
	.shared .align 4 .b8 _ZZ13regtiled_gemmILi16ELi4EEvPfS0_S0_iiiE2sA[16384];
	// demoted variable
	.shared .align 4 .b8 _ZZ13regtiled_gemmILi16ELi4EEvPfS0_S0_iiiE2sB[16384];
	ld.param.u64 	%rd10, [_Z13regtiled_gemmILi16ELi4EEvPfS0_S0_iii_param_0];
	ld.param.u64 	%rd11, [_Z13regtiled_gemmILi16ELi4EEvPfS0_S0_iii_param_1];
	ld.param.u64 	%rd12, [_Z13regtiled_gemmILi16ELi4EEvPfS0_S0_iii_param_2];
	ld.param.u32 	%r41, [_Z13regtiled_gemmILi16ELi4EEvPfS0_S0_iii_param_3];
	ld.param.u32 	%r42, [_Z13regtiled_gemmILi16ELi4EEvPfS0_S0_iii_param_4];
	ld.param.u32 	%r43, [_Z13regtiled_gemmILi16ELi4EEvPfS0_S0_iii_param_5];
	cvta.to.global.u64 	%rd1, %rd12;
	mov.u32 	%r44, %ctaid.x;
	mov.u32 	%r45, %ntid.x;
	mul.lo.s32 	%r46, %r45, %r44;
	shl.b32 	%r47, %r46, 2;
	mov.u32 	%r1, %tid.x;
	shl.b32 	%r2, %r1, 2;
	add.s32 	%r3, %r47, %r2;
	mov.u32 	%r48, %ctaid.y;
	mov.u32 	%r49, %ntid.y;
	mul.lo.s32 	%r50, %r49, %r48;
	shl.b32 	%r51, %r50, 2;
	mov.u32 	%r4, %tid.y;
	shl.b32 	%r5, %r4, 2;
	add.s32 	%r6, %r51, %r5;
	setp.lt.s32 	%p1, %r43, 1;
	mov.f32 	%f107, 0f00000000;
	mov.f32 	%f108, %f107;
	mov.f32 	%f109, %f107;
	mov.f32 	%f110, %f107;
	mov.f32 	%f111, %f107;
	mov.f32 	%f112, %f107;
	mov.f32 	%f113, %f107;
	mov.f32 	%f114, %f107;
	mov.f32 	%f115, %f107;
	mov.f32 	%f116, %f107;
	mov.f32 	%f117, %f107;
	mov.f32 	%f118, %f107;
	mov.f32 	%f119, %f107;
	mov.f32 	%f120, %f107;
	mov.f32 	%f121, %f107;
	mov.f32 	%f122, %f107;
	@%p1 bra 	$L__BB2_31;
	add.s32 	%r53, %r43, 63;
	shr.u32 	%r7, %r53, 6;
	shl.b32 	%r54, %r4, 10;
	shl.b32 	%r55, %r1, 4;
	add.s32 	%r56, %r54, %r55;
	or.b32  	%r57, %r56, 8;
	mov.u32 	%r58, _ZZ13regtiled_gemmILi16ELi4EEvPfS0_S0_iiiE2sA;
	add.s32 	%r8, %r58, %r57;
	mov.u32 	%r59, _ZZ13regtiled_gemmILi16ELi4EEvPfS0_S0_iiiE2sB;
	add.s32 	%r9, %r59, %r57;
	cvta.to.global.u64 	%rd2, %rd10;
	cvta.to.global.u64 	%rd3, %rd11;
	mov.b32 	%r89, 0;
	mov.f32 	%f107, 0f00000000;
$L__BB2_2:
	shl.b32 	%r61, %r89, 6;
	add.s32 	%r11, %r61, %r2;
	mad.lo.s32 	%r62, %r43, %r6, %r2;
	add.s32 	%r96, %r62, %r61;
	add.s32 	%r94, %r5, %r61;
	mad.lo.s32 	%r93, %r42, %r94, %r3;
	mov.b32 	%r92, 8;
	mov.u32 	%r90, %r9;
	mov.u32 	%r91, %r8;
	mov.u32 	%r95, %r6;
$L__BB2_3:
	setp.ge.s32 	%p2, %r11, %r43;
	setp.ge.s32 	%p3, %r95, %r41;
	mul.wide.s32 	%rd13, %r96, 4;
	add.s64 	%rd4, %rd2, %rd13;
	or.pred  	%p4, %p3, %p2;
	@%p4 bra 	$L__BB2_5;
	ld.global.f32 	%f67, [%rd4];
	st.shared.f32 	[%r91+-8], %f67;
	bra.uni 	$L__BB2_6;
$L__BB2_5:
	mov.b32 	%r63, 0;
	st.shared.u32 	[%r91+-8], %r63;
$L__BB2_6:
	setp.ge.s32 	%p5, %r94, %r43;
	setp.ge.s32 	%p6, %r3, %r42;
	mul.wide.s32 	%rd14, %r93, 4;
	add.s64 	%rd5, %rd3, %rd14;
	or.pred  	%p7, %p5, %p6;
	@%p7 bra 	$L__BB2_8;
	ld.global.f32 	%f68, [%rd5];
	st.shared.f32 	[%r90+-8], %f68;
	bra.uni 	$L__BB2_9;
$L__BB2_8:
	mov.b32 	%r64, 0;
	st.shared.u32 	[%r90+-8], %r64;
$L__BB2_9:
	setp.lt.s32 	%p8, %r95, %r41;
	add.s32 	%r65, %r11, 1;
	setp.lt.s32 	%p9, %r65, %r43;
	and.pred  	%p10, %p8, %p9;
	@%p10 bra 	$L__BB2_11;
	mov.b32 	%r66, 0;
	st.shared.u32 	[%r91+-4], %r66;
	bra.uni 	$L__BB2_12;
$L__BB2_11:
	ld.global.f32 	%f69, [%rd4+4];
	st.shared.f32 	[%r91+-4], %f69;
$L__BB2_12:
	setp.lt.s32 	%p11, %r94, %r43;
	add.s32 	%r67, %r3, 1;
	setp.lt.s32 	%p12, %r67, %r42;
	and.pred  	%p13, %p11, %p12;
	@%p13 bra 	$L__BB2_14;
	mov.b32 	%r68, 0;
	st.shared.u32 	[%r90+-4], %r68;
	bra.uni 	$L__BB2_15;
$L__BB2_14:
	ld.global.f32 	%f70, [%rd5+4];
	st.shared.f32 	[%r90+-4], %f70;
$L__BB2_15:
	add.s32 	%r69, %r11, 2;
	setp.lt.s32 	%p15, %r69, %r43;
	and.pred  	%p16, %p8, %p15;
	@%p16 bra 	$L__BB2_17;
	mov.b32 	%r70, 0;
	st.shared.u32 	[%r91], %r70;
	bra.uni 	$L__BB2_18;
$L__BB2_17:
	ld.global.f32 	%f71, [%rd4+8];
	st.shared.f32 	[%r91], %f71;
$L__BB2_18:
	add.s32 	%r71, %r3, 2;
	setp.lt.s32 	%p18, %r71, %r42;
	and.pred  	%p19, %p11, %p18;
	@%p19 bra 	$L__BB2_20;
	mov.b32 	%r72, 0;
	st.shared.u32 	[%r90], %r72;
	bra.uni 	$L__BB2_21;
$L__BB2_20:
	ld.global.f32 	%f72, [%rd5+8];
	st.shared.f32 	[%r90], %f72;
$L__BB2_21:
	add.s32 	%r73, %r11, 3;
	setp.lt.s32 	%p21, %r73, %r43;
	and.pred  	%p22, %p8, %p21;
	@%p22 bra 	$L__BB2_23;
	mov.b32 	%r74, 0;
	st.shared.u32 	[%r91+4], %r74;
	bra.uni 	$L__BB2_24;
$L__BB2_23:
	ld.global.f32 	%f73, [%rd4+12];
	st.shared.f32 	[%r91+4], %f73;
$L__BB2_24:
	add.s32 	%r75, %r3, 3;
	setp.lt.s32 	%p24, %r75, %r42;
	and.pred  	%p25, %p11, %p24;
	@%p25 bra 	$L__BB2_26;
	mov.b32 	%r76, 0;
	st.shared.u32 	[%r90+4], %r76;
	bra.uni 	$L__BB2_27;
$L__BB2_26:
	ld.global.f32 	%f74, [%rd5+12];
	st.shared.f32 	[%r90+4], %f74;
$L__BB2_27:
	add.s32 	%r96, %r96, %r43;
	add.s32 	%r95, %r95, 1;
	add.s32 	%r94, %r94, 1;
	add.s32 	%r93, %r93, %r42;
	add.s32 	%r92, %r92, 256;
	add.s32 	%r91, %r91, 256;
	add.s32 	%r90, %r90, 256;
	setp.ne.s32 	%p26, %r92, 1032;
	@%p26 bra 	$L__BB2_3;
	bar.sync 	0;
	mov.b32 	%r97, 0;
$L__BB2_29:
	shl.b32 	%r78, %r97, 2;
	mov.u32 	%r79, _ZZ13regtiled_gemmILi16ELi4EEvPfS0_S0_iiiE2sA;
	add.s32 	%r80, %r79, %r78;
	shl.b32 	%r81, %r5, 8;
	add.s32 	%r82, %r80, %r81;
	ld.shared.f32 	%f75, [%r82];
	ld.shared.f32 	%f76, [%r82+256];
	ld.shared.f32 	%f77, [%r82+512];
	ld.shared.f32 	%f78, [%r82+768];
	shl.b32 	%r83, %r97, 8;
	mov.u32 	%r84, _ZZ13regtiled_gemmILi16ELi4EEvPfS0_S0_iiiE2sB;
	add.s32 	%r85, %r84, %r83;
	shl.b32 	%r86, %r2, 2;
	add.s32 	%r87, %r85, %r86;
	ld.shared.f32 	%f79, [%r87];
	ld.shared.f32 	%f80, [%r87+4];
	ld.shared.f32 	%f81, [%r87+8];
	ld.shared.f32 	%f82, [%r87+12];
	fma.rn.f32 	%f83, %f75, %f79, %f122;
	fma.rn.f32 	%f84, %f75, %f80, %f121;
	fma.rn.f32 	%f85, %f75, %f81, %f120;
	fma.rn.f32 	%f86, %f75, %f82, %f119;
	fma.rn.f32 	%f87, %f76, %f79, %f118;
	fma.rn.f32 	%f88, %f76, %f80, %f117;
	fma.rn.f32 	%f89, %f76, %f81, %f116;
	fma.rn.f32 	%f90, %f76, %f82, %f115;
	fma.rn.f32 	%f91, %f77, %f79, %f114;
	fma.rn.f32 	%f92, %f77, %f80, %f113;
	fma.rn.f32 	%f93, %f77, %f81, %f112;
	fma.rn.f32 	%f94, %f77, %f82, %f111;
	fma.rn.f32 	%f95, %f78, %f79, %f110;
	fma.rn.f32 	%f96, %f78, %f80, %f109;
	fma.rn.f32 	%f97, %f78, %f81, %f108;
	fma.rn.f32 	%f98, %f78, %f82, %f107;
	ld.shared.f32 	%f99, [%r82+4];
	ld.shared.f32 	%f100, [%r82+260];
	ld.shared.f32 	%f101, [%r82+516];
	ld.shared.f32 	%f102, [%r82+772];
	ld.shared.f32 	%f103, [%r87+256];
	ld.shared.f32 	%f104, [%r87+260];
	ld.shared.f32 	%f105, [%r87+264];
	ld.shared.f32 	%f106, [%r87+268];
	fma.rn.f32 	%f122, %f99, %f103, %f83;
	fma.rn.f32 	%f121, %f99, %f104, %f84;
	fma.rn.f32 	%f120, %f99, %f105, %f85;
	fma.rn.f32 	%f119, %f99, %f106, %f86;
	fma.rn.f32 	%f118, %f100, %f103, %f87;
	fma.rn.f32 	%f117, %f100, %f104, %f88;
	fma.rn.f32 	%f116, %f100, %f105, %f89;
	fma.rn.f32 	%f115, %f100, %f106, %f90;
	fma.rn.f32 	%f114, %f101, %f103, %f91;
	fma.rn.f32 	%f113, %f101, %f104, %f92;
	fma.rn.f32 	%f112, %f101, %f105, %f93;
	fma.rn.f32 	%f111, %f101, %f106, %f94;
	fma.rn.f32 	%f110, %f102, %f103, %f95;
	fma.rn.f32 	%f109, %f102, %f104, %f96;
	fma.rn.f32 	%f108, %f102, %f105, %f97;
	fma.rn.f32 	%f107, %f102, %f106, %f98;
	add.s32 	%r97, %r97, 2;
	setp.ne.s32 	%p27, %r97, 64;
	@%p27 bra 	$L__BB2_29;
	bar.sync 	0;
	add.s32 	%r89, %r89, 1;
	setp.ne.s32 	%p28, %r89, %r7;
	@%p28 bra 	$L__BB2_2;
$L__BB2_31:
	setp.ge.s32 	%p29, %r6, %r41;
	mad.lo.s32 	%r32, %r6, %r42, %r3;
	setp.ge.s32 	%p30, %r3, %r42;
	mul.wide.s32 	%rd15, %r32, 4;
	add.s64 	%rd6, %rd1, %rd15;
	or.pred  	%p31, %p29, %p30;
	@%p31 bra 	$L__BB2_33;
	st.global.f32 	[%rd6], %f122;
$L__BB2_33:
	setp.ge.s32 	%p32, %r6, %r41;
	add.s32 	%r33, %r3, 1;
	setp.ge.s32 	%p33, %r33, %r42;
	or.pred  	%p34, %p32, %p33;
	@%p34 bra 	$L__BB2_35;
	st.global.f32 	[%rd6+4], %f121;
$L__BB2_35:
	setp.ge.s32 	%p35, %r6, %r41;
	add.s32 	%r34, %r3, 2;
	setp.ge.s32 	%p36, %r34, %r42;
	or.pred  	%p37, %p35, %p36;
	@%p37 bra 	$L__BB2_37;
	st.global.f32 	[%rd6+8], %f120;
$L__BB2_37:
	setp.ge.s32 	%p38, %r6, %r41;
	add.s32 	%r35, %r3, 3;
	setp.ge.s32 	%p39, %r35, %r42;
	or.pred  	%p40, %p38, %p39;
	@%p40 bra 	$L__BB2_39;
	st.global.f32 	[%rd6+12], %f119;
$L__BB2_39:
	setp.ge.s32 	%p41, %r3, %r42;
	add.s32 	%r36, %r6, 1;
	setp.ge.s32 	%p42, %r36, %r41;
	add.s32 	%r37, %r32, %r42;
	mul.wide.s32 	%rd16, %r37, 4;
	add.s64 	%rd7, %rd1, %rd16;
	or.pred  	%p43, %p42, %p41;
	@%p43 bra 	$L__BB2_41;
	st.global.f32 	[%rd7], %f118;
$L__BB2_41:
	setp.ge.s32 	%p44, %r36, %r41;
	setp.ge.s32 	%p45, %r33, %r42;
	or.pred  	%p46, %p44, %p45;
	@%p46 bra 	$L__BB2_43;
	st.global.f32 	[%rd7+4], %f117;
$L__BB2_43:
	setp.ge.s32 	%p47, %r36, %r41;
	setp.ge.s32 	%p48, %r34, %r42;
	or.pred  	%p49, %p47, %p48;
	@%p49 bra 	$L__BB2_45;
	st.global.f32 	[%rd7+8], %f116;
$L__BB2_45:
	setp.ge.s32 	%p50, %r36, %r41;
	setp.ge.s32 	%p51, %r35, %r42;
	or.pred  	%p52, %p50, %p51;
	@%p52 bra 	$L__BB2_47;
	st.global.f32 	[%rd7+12], %f115;
$L__BB2_47:
	setp.ge.s32 	%p53, %r3, %r42;
	add.s32 	%r38, %r6, 2;
	setp.ge.s32 	%p54, %r38, %r41;
	add.s32 	%r39, %r37, %r42;
	mul.wide.s32 	%rd17, %r39, 4;
	add.s64 	%rd8, %rd1, %rd17;
	or.pred  	%p55, %p54, %p53;
	@%p55 bra 	$L__BB2_49;
	st.global.f32 	[%rd8], %f114;
$L__BB2_49:
	setp.ge.s32 	%p56, %r38, %r41;
	setp.ge.s32 	%p57, %r33, %r42;
	or.pred  	%p58, %p56, %p57;
	@%p58 bra 	$L__BB2_51;
	st.global.f32 	[%rd8+4], %f113;
$L__BB2_51:
	setp.ge.s32 	%p59, %r38, %r41;
	setp.ge.s32 	%p60, %r34, %r42;
	or.pred  	%p61, %p59, %p60;
	@%p61 bra 	$L__BB2_53;
	st.global.f32 	[%rd8+8], %f112;
$L__BB2_53:
	setp.ge.s32 	%p62, %r38, %r41;
	setp.ge.s32 	%p63, %r35, %r42;
	or.pred  	%p64, %p62, %p63;
	@%p64 bra 	$L__BB2_55;
	st.global.f32 	[%rd8+12], %f111;
$L__BB2_55:
	setp.ge.s32 	%p65, %r3, %r42;
	add.s32 	%r40, %r6, 3;
	setp.ge.s32 	%p66, %r40, %r41;
	add.s32 	%r88, %r39, %r42;
	mul.wide.s32 	%rd18, %r88, 4;
	add.s64 	%rd9, %rd1, %rd18;
	or.pred  	%p67, %p66, %p65;
	@%p67 bra 	$L__BB2_57;
	st.global.f32 	[%rd9], %f110;
$L__BB2_57:
	setp.ge.s32 	%p68, %r40, %r41;
	setp.ge.s32 	%p69, %r33, %r42;
	or.pred  	%p70, %p68, %p69;
	@%p70 bra 	$L__BB2_59;
	st.global.f32 	[%rd9+4], %f109;
$L__BB2_59:
	setp.ge.s32 	%p71, %r40, %r41;
	setp.ge.s32 	%p72, %r34, %r42;
	or.pred  	%p73, %p71, %p72;
	@%p73 bra 	$L__BB2_61;
	st.global.f32 	[%rd9+8], %f108;
$L__BB2_61:
	setp.ge.s32 	%p74, %r40, %r41;
	setp.ge.s32 	%p75, %r35, %r42;
	or.pred  	%p76, %p74, %p75;
	@%p76 bra 	$L__BB2_63;
	st.global.f32 	[%rd9+12], %f107;
$L__BB2_63:
	ret;

}


// ===== COMPILED SASS (sm_100) =====

	.target	sm_100

	.elftype	@"ET_EXEC"


//--------------------- .note.nv.tkinfo           --------------------------
	.section	.note.nv.tkinfo,"",@"SHT_NOTE"
	.sectionflags	@"SHF_NOTE_NV_TKINFO"
	.tkinfo
        /*0018*/ 	.word	0x00000002
        /*0030*/ 	.string	""
        /*0030*/ 	.string	"ptxas"
        /*0030*/ 	.string	"Cuda compilation tools, release 13.0, V13.0.88"
        /*0030*/ 	.string	"Build cuda_13.0.r13.0/compiler.36424714_0"
        /*0030*/ 	.string	"-arch sm_100 -m 64 "



//--------------------- .note.nv.cuinfo           --------------------------
	.section	.note.nv.cuinfo,"",@"SHT_NOTE"
	.sectionflags	@"SHF_NOTE_NV_CUINFO"
        /*0018*/ 	.short	0x0002
        /*001a*/ 	.short	0x0064
        /*001c*/ 	.short	0x0082
	.zero		2


//--------------------- .nv.info                  --------------------------
	.section	.nv.info,"",@"SHT_CUDA_INFO"
	.align	4


	//----- nvinfo : EIATTR_REGCOUNT
	.align		4
        /*0000*/ 	.byte	0x04, 0x2f
        /*0002*/ 	.short	(.L_1 - .L_0)
	.align		4
.L_0:
        /*0004*/ 	.word	index@(_Z10naive_gemmPfS_S_iii)
        /*0008*/ 	.word	0x00000020


	//----- nvinfo : EIATTR_FRAME_SIZE
	.align		4
.L_1:
        /*000c*/ 	.byte	0x04, 0x11
        /*000e*/ 	.short	(.L_3 - .L_2)
	.align		4
.L_2:
        /*0010*/ 	.word	index@(_Z10naive_gemmPfS_S_iii)
        /*0014*/ 	.word	0x00000000


	//----- nvinfo : EIATTR_REGCOUNT
	.align		4
.L_3:
        /*0018*/ 	.byte	0x04, 0x2f
        /*001a*/ 	.short	(.L_5 - .L_4)
	.align		4
.L_4:
        /*001c*/ 	.word	index@(_Z10tiled_gemmILi32EEvPfS0_S0_iii)
        /*0020*/ 	.word	0x00000020


	//----- nvinfo : EIATTR_FRAME_SIZE
	.align		4
.L_5:
        /*0024*/ 	.byte	0x04, 0x11
        /*0026*/ 	.short	(.L_7 - .L_6)
	.align		4
.L_6:
        /*0028*/ 	.word	index@(_Z10tiled_gemmILi32EEvPfS0_S0_iii)
        /*002c*/ 	.word	0x00000000


	//----- nvinfo : EIATTR_REGCOUNT
	.align		4
.L_7:
        /*0030*/ 	.byte	0x04, 0x2f
        /*0032*/ 	.short	(.L_9 - .L_8)
	.align		4
.L_8:
        /*0034*/ 	.word	index@(_Z13regtiled_gemmILi16ELi4EEvPfS0_S0_iii)
        /*0038*/ 	.word	0x00000030


	//----- nvinfo : EIATTR_FRAME_SIZE
	.align		4
.L_9:
        /*003c*/ 	.byte	0x04, 0x11
        /*003e*/ 	.short	(.L_11 - .L_10)
	.align		4
.L_10:
        /*0040*/ 	.word	index@(_Z13regtiled_gemmILi16ELi4EEvPfS0_S0_iii)
        /*0044*/ 	.word	0x00000000


	//----- nvinfo : EIATTR_MIN_STACK_SIZE
	.align		4
.L_11:
        /*0048*/ 	.byte	0x04, 0x12
        /*004a*/ 	.short	(.L_13 - .L_12)
	.align		4
.L_12:
        /*004c*/ 	.word	index@(_Z13regtiled_gemmILi16ELi4EEvPfS0_S0_iii)
        /*0050*/ 	.word	0x00000000


	//----- nvinfo : EIATTR_MIN_STACK_SIZE
	.align		4
.L_13:
        /*0054*/ 	.byte	0x04, 0x12
        /*0056*/ 	.short	(.L_15 - .L_14)
	.align		4
.L_14:
        /*0058*/ 	.word	index@(_Z10tiled_gemmILi32EEvPfS0_S0_iii)
        /*005c*/ 	.word	0x00000000


	//----- nvinfo : EIATTR_MIN_STACK_SIZE
	.align		4
.L_15:
        /*0060*/ 	.byte	0x04, 0x12
        /*0062*/ 	.short	(.L_17 - .L_16)
	.align		4
.L_16:
        /*0064*/ 	.word	index@(_Z10naive_gemmPfS_S_iii)
        /*0068*/ 	.word	0x00000000
.L_17:


//--------------------- .nv.compat                --------------------------
	.section	.nv.compat,"",@"SHT_CUDA_COMPAT_INFO"
	.align	4
        /*0000*/ 	.byte	0x02, 0x09, 0x00, 0x00, 0x02, 0x02, 0x01, 0x00, 0x02, 0x05, 0x05, 0x00, 0x03, 0x07, 0x01, 0x01
        /*0010*/ 	.byte	0x02, 0x03, 0x00, 0x00, 0x02, 0x06, 0x01, 0x00, 0x04, 0x0b, 0x08, 0x00, 0x09, 0x00, 0x00, 0x00
        /*0020*/ 	.byte	0x00, 0x00, 0x00, 0x00


//--------------------- .nv.info._Z13regtiled_gemmILi16ELi4EEvPfS0_S0_iii --------------------------
	.section	.nv.info._Z13regtiled_gemmILi16ELi4EEvPfS0_S0_iii,"",@"SHT_CUDA_INFO"
	.sectionflags	@""
	.align	4


	//----- nvinfo : EIATTR_CUDA_API_VERSION
	.align		4
        /*0000*/ 	.byte	0x04, 0x37
        /*0002*/ 	.short	(.L_19 - .L_18)
.L_18:
        /*0004*/ 	.word	0x00000082


	//----- nvinfo : EIATTR_KPARAM_INFO
	.align		4
.L_19:
        /*0008*/ 	.byte	0x04, 0x17
        /*000a*/ 	.short	(.L_21 - .L_20)
.L_20:
        /*000c*/ 	.word	0x00000000
        /*0010*/ 	.short	0x0005
        /*0012*/ 	.short	0x0020
        /*0014*/ 	.byte	0x00, 0xf0, 0x11, 0x00


	//----- nvinfo : EIATTR_KPARAM_INFO
	.align		4
.L_21:
        /*0018*/ 	.byte	0x04, 0x17
        /*001a*/ 	.short	(.L_23 - .L_22)
.L_22:
        /*001c*/ 	.word	0x00000000
        /*0020*/ 	.short	0x0004
        /*0022*/ 	.short	0x001c
        /*0024*/ 	.byte	0x00, 0xf0, 0x11, 0x00


	//----- nvinfo : EIATTR_KPARAM_INFO
	.align		4
.L_23:
        /*0028*/ 	.byte	0x04, 0x17
        /*002a*/ 	.short	(.L_25 - .L_24)
.L_24:
        /*002c*/ 	.word	0x00000000
        /*0030*/ 	.short	0x0003
        /*0032*/ 	.short	0x0018
        /*0034*/ 	.byte	0x00, 0xf0, 0x11, 0x00


	//----- nvinfo : EIATTR_KPARAM_INFO
	.align		4
.L_25:
        /*0038*/ 	.byte	0x04, 0x17
        /*003a*/ 	.short	(.L_27 - .L_26)
.L_26:
        /*003c*/ 	.word	0x00000000
        /*0040*/ 	.short	0x0002
        /*0042*/ 	.short	0x0010
        /*0044*/ 	.byte	0x00, 0xf5, 0x21, 0x00


	//----- nvinfo : EIATTR_KPARAM_INFO
	.align		4
.L_27:
        /*0048*/ 	.byte	0x04, 0x17
        /*004a*/ 	.short	(.L_29 - .L_28)
.L_28:
        /*004c*/ 	.word	0x00000000
        /*0050*/ 	.short	0x0001
        /*0052*/ 	.short	0x0008
        /*0054*/ 	.byte	0x00, 0xf5, 0x21, 0x00


	//----- nvinfo : EIATTR_KPARAM_INFO
	.align		4
.L_29:
        /*0058*/ 	.byte	0x04, 0x17
        /*005a*/ 	.short	(.L_31 - .L_30)
.L_30:
        /*005c*/ 	.word	0x00000000
        /*0060*/ 	.short	0x0000
        /*0062*/ 	.short	0x0000
        /*0064*/ 	.byte	0x00, 0xf5, 0x21, 0x00


	//----- nvinfo : EIATTR_SPARSE_MMA_MASK
	.align		4
.L_31:
        /*0068*/ 	.byte	0x03, 0x50
        /*006a*/ 	.short	0x0000


	//----- nvinfo : EIATTR_MAXREG_COUNT
	.align		4
        /*006c*/ 	.byte	0x03, 0x1b
        /*006e*/ 	.short	0x00ff


	//----- nvinfo : EIATTR_NUM_BARRIERS
	.align		4
        /*0070*/ 	.byte	0x02, 0x4c
        /*0072*/ 	.byte	0x01
	.zero		1


	//----- nvinfo : EIATTR_MERCURY_ISA_VERSION
	.align		4
        /*0074*/ 	.byte	0x03, 0x5f
        /*0076*/ 	.short	0x0101


	//----- nvinfo : EIATTR_VRC_CTA_INIT_COUNT
	.align		4
        /*0078*/ 	.byte	0x02, 0x4a
	.zero		1
	.zero		1


	//----- nvinfo : EIATTR_EXIT_INSTR_OFFSETS
	.align		4
        /*007c*/ 	.byte	0x04, 0x1c
        /*007e*/ 	.short	(.L_33 - .L_32)


	//   ....[0]....
.L_32:
        /*0080*/ 	.word	0x00000d90


	//   ....[1]....
        /*0084*/ 	.word	0x00000db0


	//----- nvinfo : EIATTR_CBANK_PARAM_SIZE
	.align		4
.L_33:
        /*0088*/ 	.byte	0x03, 0x19
        /*008a*/ 	.short	0x0024


	//----- nvinfo : EIATTR_PARAM_CBANK
	.align		4
        /*008c*/ 	.byte	0x04, 0x0a
        /*008e*/ 	.short	(.L_35 - .L_34)
	.align		4
.L_34:
        /*0090*/ 	.word	index@(.nv.constant0._Z13regtiled_gemmILi16ELi4EEvPfS0_S0_iii)
        /*0094*/ 	.short	0x0380
        /*0096*/ 	.short	0x0024


	//----- nvinfo : EIATTR_SW_WAR
	.align		4
.L_35:
        /*0098*/ 	.byte	0x04, 0x36
        /*009a*/ 	.short	(.L_37 - .L_36)
.L_36:
        /*009c*/ 	.word	0x00000008
.L_37:


//--------------------- .nv.info._Z10tiled_gemmILi32EEvPfS0_S0_iii --------------------------
	.section	.nv.info._Z10tiled_gemmILi32EEvPfS0_S0_iii,"",@"SHT_CUDA_INFO"
	.sectionflags	@""
	.align	4


	//----- nvinfo : EIATTR_CUDA_API_VERSION
	.align		4
        /*0000*/ 	.byte	0x04, 0x37
        /*0002*/ 	.short	(.L_39 - .L_38)
.L_38:
        /*0004*/ 	.word	0x00000082


	//----- nvinfo : EIATTR_KPARAM_INFO
	.align		4
.L_39:
        /*0008*/ 	.byte	0x04, 0x17
        /*000a*/ 	.short	(.L_41 - .L_40)
.L_40:
        /*000c*/ 	.word	0x00000000
        /*0010*/ 	.short	0x0005
        /*0012*/ 	.short	0x0020
        /*0014*/ 	.byte	0x00, 0xf0, 0x11, 0x00


	//----- nvinfo : EIATTR_KPARAM_INFO
	.align		4
.L_41:
        /*0018*/ 	.byte	0x04, 0x17
        /*001a*/ 	.short	(.L_43 - .L_42)
.L_42:
        /*001c*/ 	.word	0x00000000
        /*0020*/ 	.short	0x0004
        /*0022*/ 	.short	0x001c
        /*0024*/ 	.byte	0x00, 0xf0, 0x11, 0x00


	//----- nvinfo : EIATTR_KPARAM_INFO
	.align		4
.L_43:
        /*0028*/ 	.byte	0x04, 0x17
        /*002a*/ 	.short	(.L_45 - .L_44)
.L_44:
        /*002c*/ 	.word	0x00000000
        /*0030*/ 	.short	0x0003
        /*0032*/ 	.short	0x0018
        /*0034*/ 	.byte	0x00, 0xf0, 0x11, 0x00


	//----- nvinfo : EIATTR_KPARAM_INFO
	.align		4
.L_45:
        /*0038*/ 	.byte	0x04, 0x17
        /*003a*/ 	.short	(.L_47 - .L_46)
.L_46:
        /*003c*/ 	.word	0x00000000
        /*0040*/ 	.short	0x0002
        /*0042*/ 	.short	0x0010
        /*0044*/ 	.byte	0x00, 0xf5, 0x21, 0x00


	//----- nvinfo : EIATTR_KPARAM_INFO
	.align		4
.L_47:
        /*0048*/ 	.byte	0x04, 0x17
        /*004a*/ 	.short	(.L_49 - .L_48)
.L_48:
        /*004c*/ 	.word	0x00000000
        /*0050*/ 	.short	0x0001
        /*0052*/ 	.short	0x0008
        /*0054*/ 	.byte	0x00, 0xf5, 0x21, 0x00


	//----- nvinfo : EIATTR_KPARAM_INFO
	.align		4
.L_49:
        /*0058*/ 	.byte	0x04, 0x17
        /*005a*/ 	.short	(.L_51 - .L_50)
.L_50:
        /*005c*/ 	.word	0x00000000
        /*0060*/ 	.short	0x0000
        /*0062*/ 	.short	0x0000
        /*0064*/ 	.byte	0x00, 0xf5, 0x21, 0x00


	//----- nvinfo : EIATTR_SPARSE_MMA_MASK
	.align		4
.L_51:
        /*0068*/ 	.byte	0x03, 0x50
        /*006a*/ 	.short	0x0000


	//----- nvinfo : EIATTR_MAXREG_COUNT
	.align		4
        /*006c*/ 	.byte	0x03, 0x1b
        /*006e*/ 	.short	0x00ff


	//----- nvinfo : EIATTR_NUM_BARRIERS
	.align		4
        /*0070*/ 	.byte	0x02, 0x4c
        /*0072*/ 	.byte	0x01
	.zero		1


	//----- nvinfo : EIATTR_MERCURY_ISA_VERSION
	.align		4
        /*0074*/ 	.byte	0x03, 0x5f
        /*0076*/ 	.short	0x0101


	//----- nvinfo : EIATTR_VRC_CTA_INIT_COUNT
	.align		4
        /*0078*/ 	.byte	0x02, 0x4a
	.zero		1
	.zero		1


	//----- nvinfo : EIATTR_EXIT_INSTR_OFFSETS
	.align		4
        /*007c*/ 	.byte	0x04, 0x1c
        /*007e*/ 	.short	(.L_53 - .L_52)


	//   ....[0]....
.L_52:
        /*0080*/ 	.word	0x00000830


	//   ....[1]....
        /*0084*/ 	.word	0x00000880


	//----- nvinfo : EIATTR_CBANK_PARAM_SIZE
	.align		4
.L_53:
        /*0088*/ 	.byte	0x03, 0x19
        /*008a*/ 	.short	0x0024


	//----- nvinfo : EIATTR_PARAM_CBANK
	.align		4
        /*008c*/ 	.byte	0x04, 0x0a
        /*008e*/ 	.short	(.L_55 - .L_54)
	.align		4
.L_54:
        /*0090*/ 	.word	index@(.nv.constant0._Z10tiled_gemmILi32EEvPfS0_S0_iii)
        /*0094*/ 	.short	0x0380
        /*0096*/ 	.short	0x0024


	//----- nvinfo : EIATTR_SW_WAR
	.align		4
.L_55:
        /*0098*/ 	.byte	0x04, 0x36
        /*009a*/ 	.short	(.L_57 - .L_56)
.L_56:
        /*009c*/ 	.word	0x00000008
.L_57:


//--------------------- .nv.info._Z10naive_gemmPfS_S_iii --------------------------
	.section	.nv.info._Z10naive_gemmPfS_S_iii,"",@"SHT_CUDA_INFO"
	.sectionflags	@""
	.align	4


	//----- nvinfo : EIATTR_CUDA_API_VERSION
	.align		4
        /*0000*/ 	.byte	0x04, 0x37
        /*0002*/ 	.short	(.L_59 - .L_58)
.L_58:
        /*0004*/ 	.word	0x00000082


	//----- nvinfo : EIATTR_KPARAM_INFO
	.align		4
.L_59:
        /*0008*/ 	.byte	0x04, 0x17
        /*000a*/ 	.short	(.L_61 - .L_60)
.L_60:
        /*000c*/ 	.word	0x00000000
        /*0010*/ 	.short	0x0005
        /*0012*/ 	.short	0x0020
        /*0014*/ 	.byte	0x00, 0xf0, 0x11, 0x00


	//----- nvinfo : EIATTR_KPARAM_INFO
	.align		4
.L_61:
        /*0018*/ 	.byte	0x04, 0x17
        /*001a*/ 	.short	(.L_63 - .L_62)
.L_62:
        /*001c*/ 	.word	0x00000000
        /*0020*/ 	.short	0x0004
        /*0022*/ 	.short	0x001c
        /*0024*/ 	.byte	0x00, 0xf0, 0x11, 0x00


	//----- nvinfo : EIATTR_KPARAM_INFO
	.align		4
.L_63:
        /*0028*/ 	.byte	0x04, 0x17
        /*002a*/ 	.short	(.L_65 - .L_64)
.L_64:
        /*002c*/ 	.word	0x00000000
        /*0030*/ 	.short	0x0003
        /*0032*/ 	.short	0x0018
        /*0034*/ 	.byte	0x00, 0xf0, 0x11, 0x00


	//----- nvinfo : EIATTR_KPARAM_INFO
	.align		4
.L_65:
        /*0038*/ 	.byte	0x04, 0x17
        /*003a*/ 	.short	(.L_67 - .L_66)
.L_66:
        /*003c*/ 	.word	0x00000000
        /*0040*/ 	.short	0x0002
        /*0042*/ 	.short	0x0010
        /*0044*/ 	.byte	0x00, 0xf5, 0x21, 0x00


	//----- nvinfo : EIATTR_KPARAM_INFO
	.align		4
.L_67:
        /*0048*/ 	.byte	0x04, 0x17
        /*004a*/ 	.short	(.L_69 - .L_68)
.L_68:
        /*004c*/ 	.word	0x00000000
        /*0050*/ 	.short	0x0001
        /*0052*/ 	.short	0x0008
        /*0054*/ 	.byte	0x00, 0xf5, 0x21, 0x00


	//----- nvinfo : EIATTR_KPARAM_INFO
	.align		4
.L_69:
        /*0058*/ 	.byte	0x04, 0x17
        /*005a*/ 	.short	(.L_71 - .L_70)
.L_70:
        /*005c*/ 	.word	0x00000000
        /*0060*/ 	.short	0x0000
        /*0062*/ 	.short	0x0000
        /*0064*/ 	.byte	0x00, 0xf5, 0x21, 0x00


	//----- nvinfo : EIATTR_SPARSE_MMA_MASK
	.align		4
.L_71:
        /*0068*/ 	.byte	0x03, 0x50
        /*006a*/ 	.short	0x0000


	//----- nvinfo : EIATTR_MAXREG_COUNT
	.align		4
        /*006c*/ 	.byte	0x03, 0x1b
        /*006e*/ 	.short	0x00ff


	//----- nvinfo : EIATTR_MERCURY_ISA_VERSION
	.align		4
        /*0070*/ 	.byte	0x03, 0x5f
        /*0072*/ 	.short	0x0101


	//----- nvinfo : EIATTR_VRC_CTA_INIT_COUNT
	.align		4
        /*0074*/ 	.byte	0x02, 0x4a
	.zero		1
	.zero		1


	//----- nvinfo : EIATTR_EXIT_INSTR_OFFSETS
	.align		4
        /*0078*/ 	.byte	0x04, 0x1c
        /*007a*/ 	.short	(.L_73 - .L_72)


	//   ....[0]....
.L_72:
        /*007c*/ 	.word	0x000000c0


	//   ....[1]....
        /*0080*/ 	.word	0x000008e0


	//----- nvinfo : EIATTR_CBANK_PARAM_SIZE
	.align		4
.L_73:
        /*0084*/ 	.byte	0x03, 0x19
        /*0086*/ 	.short	0x0024


	//----- nvinfo : EIATTR_PARAM_CBANK
	.align		4
        /*0088*/ 	.byte	0x04, 0x0a
        /*008a*/ 	.short	(.L_75 - .L_74)
	.align		4
.L_74:
        /*008c*/ 	.word	index@(.nv.constant0._Z10naive_gemmPfS_S_iii)
        /*0090*/ 	.short	0x0380
        /*0092*/ 	.short	0x0024


	//----- nvinfo : EIATTR_SW_WAR
	.align		4
.L_75:
        /*0094*/ 	.byte	0x04, 0x36
        /*0096*/ 	.short	(.L_77 - .L_76)
.L_76:
        /*0098*/ 	.word	0x00000008
.L_77:


//--------------------- .nv.callgraph             --------------------------
	.section	.nv.callgraph,"",@"SHT_CUDA_CALLGRAPH"
	.align	4
	.sectionentsize	8
	.align		4
        /*0000*/ 	.word	0x00000000
	.align		4
        /*0004*/ 	.word	0xffffffff
	.align		4
        /*0008*/ 	.word	0x00000000
	.align		4
        /*000c*/ 	.word	0xfffffffe
	.align		4
        /*0010*/ 	.word	0x00000000
	.align		4
        /*0014*/ 	.word	0xfffffffd
	.align		4
        /*0018*/ 	.word	0x00000000
	.align		4
        /*001c*/ 	.word	0xfffffffc


//--------------------- .text._Z13regtiled_gemmILi16ELi4EEvPfS0_S0_iii --------------------------
	.section	.text._Z13regtiled_gemmILi16ELi4EEvPfS0_S0_iii,"ax",@progbits
	.align	128
        .global         _Z13regtiled_gemmILi16ELi4EEvPfS0_S0_iii
        .type           _Z13regtiled_gemmILi16ELi4EEvPfS0_S0_iii,@function
        .size           _Z13regtiled_gemmILi16ELi4EEvPfS0_S0_iii,(.L_x_13 - _Z13regtiled_gemmILi16ELi4EEvPfS0_S0_iii)
        .other          _Z13regtiled_gemmILi16ELi4EEvPfS0_S0_iii,@"STO_CUDA_ENTRY STV_DEFAULT"
_Z13regtiled_gemmILi16ELi4EEvPfS0_S0_iii:
.text._Z13regtiled_gemmILi16ELi4EEvPfS0_S0_iii:
[----:B------:R-:W-:Y:S01]  /*0000*/  LDC R1, c[0x0][0x37c] ;  /* 0x0000df00ff017b82 */ /* 0x000fe20000000800 */
[----:B------:R-:W0:Y:S07]  /*0010*/  S2R R2, SR_TID.X ;  /* 0x0000000000027919 */ /* 0x000e2e0000002100 */
[----:B------:R-:W1:Y:S01]  /*0020*/  S2UR UR5, SR_CTAID.X ;  /* 0x00000000000579c3 */ /* 0x000e620000002500 */
[----:B------:R-:W2:Y:S01]  /*0030*/  LDCU UR4, c[0x0][0x3a0] ;  /* 0x00007400ff0477ac */ /* 0x000ea20008000800 */
[----:B------:R-:W-:Y:S01]  /*0040*/  HFMA2 R5, -RZ, RZ, 0, 0 ;  /* 0x00000000ff057431 */ /* 0x000fe200000001ff */
[----:B------:R-:W3:Y:S01]  /*0050*/  S2R R3, SR_TID.Y ;  /* 0x0000000000037919 */ /* 0x000ee20000002200 */
[----:B------:R-:W-:Y:S01]  /*0060*/  HFMA2 R41, -RZ, RZ, 0, 0 ;  /* 0x00000000ff297431 */ /* 0x000fe200000001ff */
[----:B------:R-:W-:-:S02]  /*0070*/  CS2R R6, SRZ ;  /* 0x0000000000067805 */ /* 0x000fc4000001ff00 */
[----:B------:R-:W-:Y:S02]  /*0080*/  CS2R R8, SRZ ;  /* 0x0000000000087805 */ /* 0x000fe4000001ff00 */
[----:B------:R-:W-:Y:S01]  /*0090*/  CS2R R10, SRZ ;  /* 0x00000000000a7805 */ /* 0x000fe2000001ff00 */
[----:B------:R-:W1:Y:S01]  /*00a0*/  LDC R32, c[0x0][0x360] ;  /* 0x0000d800ff207b82 */ /* 0x000e620000000800 */
[----:B------:R-:W-:Y:S01]  /*00b0*/  IMAD.MOV.U32 R20, RZ, RZ, RZ ;  /* 0x000000ffff147224 */ /* 0x000fe200078e00ff */
[----:B------:R-:W-:Y:S02]  /*00c0*/  MOV R22, RZ ;  /* 0x000000ff00167202 */ /* 0x000fe40000000f00 */
[----:B------:R-:W-:Y:S02]  /*00d0*/  CS2R R36, SRZ ;  /* 0x0000000000247805 */ /* 0x000fe4000001ff00 */
[----:B------:R-:W-:Y:S01]  /*00e0*/  CS2R R38, SRZ ;  /* 0x0000000000267805 */ /* 0x000fe2000001ff00 */
[----:B------:R-:W-:Y:S01]  /*00f0*/  IMAD.MOV.U32 R0, RZ, RZ, RZ ;  /* 0x000000ffff007224 */ /* 0x000fe200078e00ff */
[----:B------:R-:W4:Y:S01]  /*0100*/  LDCU.64 UR10, c[0x0][0x358] ;  /* 0x00006b00ff0a77ac */ /* 0x000f220008000a00 */
[----:B------:R-:W-:Y:S01]  /*0110*/  IMAD.MOV.U32 R43, RZ, RZ, RZ ;  /* 0x000000ffff2b7224 */ /* 0x000fe200078e00ff */
[----:B------:R-:W5:Y:S01]  /*0120*/  S2UR UR6, SR_CTAID.Y ;  /* 0x00000000000679c3 */ /* 0x000f620000002600 */
[----:B--2---:R-:W-:-:S07]  /*0130*/  UISETP.GE.AND UP0, UPT, UR4, 0x1, UPT ;  /* 0x000000010400788c */ /* 0x004fce000bf06270 */
[----:B------:R-:W5:Y:S01]  /*0140*/  LDC R4, c[0x0][0x364] ;  /* 0x0000d900ff047b82 */ /* 0x000f620000000800 */
[----:B0-----:R-:W-:Y:S02]  /*0150*/  IMAD.SHL.U32 R21, R2, 0x4, RZ ;  /* 0x0000000402157824 */ /* 0x001fe400078e00ff */
[----:B-1----:R-:W-:Y:S01]  /*0160*/  IMAD R32, R32, UR5, RZ ;  /* 0x0000000520207c24 */ /* 0x002fe2000f8e02ff */
[----:B---3--:R-:W-:-:S04]  /*0170*/  SHF.L.U32 R23, R3, 0x2, RZ ;  /* 0x0000000203177819 */ /* 0x008fc800000006ff */
[----:B------:R-:W-:Y:S01]  /*0180*/  LEA R32, R32, R21, 0x2 ;  /* 0x0000001520207211 */ /* 0x000fe200078e10ff */
[----:B-----5:R-:W-:-:S04]  /*0190*/  IMAD R4, R4, UR6, RZ ;  /* 0x0000000604047c24 */ /* 0x020fc8000f8e02ff */
[----:B------:R-:W-:Y:S01]  /*01a0*/  IMAD R33, R4, 0x4, R23 ;  /* 0x0000000404217824 */ /* 0x000fe200078e0217 */
[----:B----4-:R-:W-:Y:S06]  /*01b0*/  BRA.U !UP0, `(.L_x_0) ;  /* 0x0000000908287547 */ /* 0x010fec000b800000 */
[----:B------:R-:W0:Y:S01]  /*01c0*/  S2UR UR8, SR_CgaCtaId ;  /* 0x00000000000879c3 */ /* 0x000e220000008800 */
[----:B------:R-:W-:Y:S01]  /*01d0*/  UMOV UR6, 0x400 ;  /* 0x0000040000067882 */ /* 0x000fe20000000000 */
[----:B------:R-:W-:Y:S01]  /*01e0*/  LEA R4, R3, R2, 0x6 ;  /* 0x0000000203047211 */ /* 0x000fe200078e30ff */
[----:B------:R-:W-:Y:S01]  /*01f0*/  UIADD3 UR7, UPT, UPT, UR6, 0x4000, URZ ;  /* 0x0000400006077890 */ /* 0x000fe2000fffe0ff */
[----:B------:R-:W-:Y:S01]  /*0200*/  IMAD.MOV.U32 R34, RZ, RZ, RZ ;  /* 0x000000ffff227224 */ /* 0x000fe200078e00ff */
[----:B------:R-:W-:Y:S01]  /*0210*/  UIADD3 UR4, UPT, UPT, UR4, 0x3f, URZ ;  /* 0x0000003f04047890 */ /* 0x000fe2000fffe0ff */
[----:B------:R-:W-:Y:S02]  /*0220*/  LEA R4, R4, 0x8, 0x4 ;  /* 0x0000000804047811 */ /* 0x000fe400078e20ff */
[----:B------:R-:W-:Y:S01]  /*0230*/  MOV R6, RZ ;  /* 0x000000ff00067202 */ /* 0x000fe20000000f00 */
[----:B------:R-:W-:Y:S02]  /*0240*/  USHF.R.U32.HI UR5, URZ, 0x6, UR4 ;  /* 0x00000006ff057899 */ /* 0x000fe40008011604 */
[----:B0-----:R-:W-:-:S02]  /*0250*/  ULEA UR6, UR8, UR6, 0x18 ;  /* 0x0000000608067291 */ /* 0x001fc4000f8ec0ff */
[----:B------:R-:W-:-:S04]  /*0260*/  ULEA UR7, UR8, UR7, 0x18 ;  /* 0x0000000708077291 */ /* 0x000fc8000f8ec0ff */
[C---:B------:R-:W-:Y:S02]  /*0270*/  VIADD R35, R4.reuse, UR6 ;  /* 0x0000000604237c36 */ /* 0x040fe40008000000 */
[----:B------:R-:W-:-:S07]  /*0280*/  IADD3 R4, PT, PT, R4, UR7, RZ ;  /* 0x0000000704047c10 */ /* 0x000fce000fffe0ff */
.L_x_3:
[----:B------:R-:W0:Y:S01]  /*0290*/  LDCU UR7, c[0x0][0x3a0] ;  /* 0x00007400ff0777ac */ /* 0x000e220008000800 */
[C---:B------:R-:W-:Y:S01]  /*02a0*/  IMAD R28, R34.reuse, 0x40, R21 ;  /* 0x00000040221c7824 */ /* 0x040fe200078e0215 */
[----:B------:R-:W-:Y:S01]  /*02b0*/  LEA R17, R34, R23, 0x6 ;  /* 0x0000001722117211 */ /* 0x000fe200078e30ff */
[----:B------:R-:W-:Y:S01]  /*02c0*/  IMAD.MOV.U32 R18, RZ, RZ, R4 ;  /* 0x000000ffff127224 */ /* 0x000fe200078e0004 */
[----:B------:R-:W1:Y:S01]  /*02d0*/  LDCU UR4, c[0x0][0x39c] ;  /* 0x00007380ff0477ac */ /* 0x000e620008000800 */
[----:B------:R-:W-:Y:S01]  /*02e0*/  MOV R16, R35 ;  /* 0x0000002300107202 */ /* 0x000fe20000000f00 */
[----:B------:R-:W-:Y:S01]  /*02f0*/  IMAD.MOV.U32 R24, RZ, RZ, R33 ;  /* 0x000000ffff187224 */ /* 0x000fe200078e0021 */
[----:B------:R-:W2:Y:S01]  /*0300*/  LDCU UR9, c[0x0][0x3a0] ;  /* 0x00007400ff0977ac */ /* 0x000ea20008000800 */
[----:B------:R-:W3:Y:S01]  /*0310*/  LDCU UR8, c[0x0][0x39c] ;  /* 0x00007380ff0877ac */ /* 0x000ee20008000800 */
[----:B------:R-:W4:Y:S01]  /*0320*/  LDCU UR6, c[0x0][0x398] ;  /* 0x00007300ff0677ac */ /* 0x000f220008000800 */
[----:B0-----:R-:W-:Y:S01]  /*0330*/  IMAD R19, R33, UR7, R21 ;  /* 0x0000000721137c24 */ /* 0x001fe2000f8e0215 */
[----:B------:R-:W-:-:S03]  /*0340*/  ISETP.GE.AND P3, PT, R28, UR7, PT ;  /* 0x000000071c007c0c */ /* 0x000fc6000bf66270 */
[C---:B------:R-:W-:Y:S01]  /*0350*/  IMAD R19, R34.reuse, 0x40, R19 ;  /* 0x0000004022137824 */ /* 0x040fe200078e0213 */
[----:B------:R-:W-:Y:S01]  /*0360*/  IADD3 R34, PT, PT, R34, 0x1, RZ ;  /* 0x0000000122227810 */ /* 0x000fe20007ffe0ff */
[----:B-1----:R-:W-:Y:S01]  /*0370*/  IMAD R25, R17, UR4, R32 ;  /* 0x0000000411197c24 */ /* 0x002fe2000f8e0220 */
[----:B------:R-:W-:Y:S02]  /*0380*/  UMOV UR4, 0x8 ;  /* 0x0000000800047882 */ /* 0x000fe40000000000 */
[----:B--234-:R-:W-:-:S13]  /*0390*/  ISETP.NE.AND P4, PT, R34, UR5, PT ;  /* 0x0000000522007c0c */ /* 0x01cfda000bf85270 */
.L_x_1:
[----:B------:R-:W0:Y:S01]  /*03a0*/  LDC.64 R14, c[0x0][0x380] ;  /* 0x0000e000ff0e7b82 */ /* 0x000e220000000a00 */
[----:B------:R-:W-:Y:S02]  /*03b0*/  ISETP.GE.OR P5, PT, R24, UR6, P3 ;  /* 0x0000000618007c0c */ /* 0x000fe40009fa6670 */
[----:B------:R-:W-:Y:S02]  /*03c0*/  ISETP.GE.AND P2, PT, R32, UR8, PT ;  /* 0x0000000820007c0c */ /* 0x000fe4000bf46270 */
[----:B------:R-:W-:Y:S02]  /*03d0*/  ISETP.GE.AND P1, PT, R24, UR6, PT ;  /* 0x0000000618007c0c */ /* 0x000fe4000bf26270 */
[----:B------:R-:W-:Y:S01]  /*03e0*/  IADD3 R26, PT, PT, R28, 0x1, RZ ;  /* 0x000000011c1a7810 */ /* 0x000fe20007ffe0ff */
[----:B------:R-:W1:Y:S01]  /*03f0*/  LDC.64 R12, c[0x0][0x388] ;  /* 0x0000e200ff0c7b82 */ /* 0x000e620000000a00 */
[----:B------:R-:W-:Y:S02]  /*0400*/  ISETP.GE.OR P2, PT, R17, UR9, P2 ;  /* 0x0000000911007c0c */ /* 0x000fe40009746670 */
[----:B------:R-:W-:Y:S01]  /*0410*/  ISETP.LT.AND P6, PT, R26, UR9, !P1 ;  /* 0x000000091a007c0c */ /* 0x000fe2000cfc1270 */
[----:B0-----:R-:W-:-:S05]  /*0420*/  IMAD.WIDE R14, R19, 0x4, R14 ;  /* 0x00000004130e7825 */ /* 0x001fca00078e020e */
[----:B------:R-:W2:Y:S01]  /*0430*/  @!P5 LDG.E R27, desc[UR10][R14.64] ;  /* 0x0000000a0e1bd981 */ /* 0x000ea2000c1e1900 */
[----:B-1----:R-:W-:-:S06]  /*0440*/  IMAD.WIDE R12, R25, 0x4, R12 ;  /* 0x00000004190c7825 */ /* 0x002fcc00078e020c */
[----:B------:R-:W3:Y:S04]  /*0450*/  @P6 LDG.E R31, desc[UR10][R14.64+0x4] ;  /* 0x0000040a0e1f6981 */ /* 0x000ee8000c1e1900 */
[----:B------:R-:W4:Y:S01]  /*0460*/  @!P2 LDG.E R29, desc[UR10][R12.64] ;  /* 0x0000000a0c1da981 */ /* 0x000f22000c1e1900 */
[----:B------:R-:W-:Y:S01]  /*0470*/  VIADD R26, R32, 0x1 ;  /* 0x00000001201a7836 */ /* 0x000fe20000000000 */
[----:B------:R-:W-:Y:S02]  /*0480*/  ISETP.GE.AND P0, PT, R17, UR9, PT ;  /* 0x0000000911007c0c */ /* 0x000fe4000bf06270 */
[----:B------:R-:W-:Y:S01]  /*0490*/  IADD3 R30, PT, PT, R28, 0x2, RZ ;  /* 0x000000021c1e7810 */ /* 0x000fe20007ffe0ff */
[----:B--2---:R0:W-:Y:S04]  /*04a0*/  @!P5 STS [R16+-0x8], R27 ;  /* 0xfffff81b1000d388 */ /* 0x0041e80000000800 */
[----:B------:R-:W-:Y:S01]  /*04b0*/  @P5 STS [R16+-0x8], RZ ;  /* 0xfffff8ff10005388 */ /* 0x000fe20000000800 */
[----:B------:R-:W-:Y:S01]  /*04c0*/  ISETP.LT.AND P5, PT, R26, UR8, !P0 ;  /* 0x000000081a007c0c */ /* 0x000fe2000c7a1270 */
[----:B------:R-:W-:-:S02]  /*04d0*/  VIADD R26, R32, 0x2 ;  /* 0x00000002201a7836 */ /* 0x000fc40000000000 */
[----:B----4-:R1:W-:Y:S04]  /*04e0*/  @!P2 STS [R18+-0x8], R29 ;  /* 0xfffff81d1200a388 */ /* 0x0103e80000000800 */
[----:B------:R-:W-:Y:S01]  /*04f0*/  @P2 STS [R18+-0x8], RZ ;  /* 0xfffff8ff12002388 */ /* 0x000fe20000000800 */
[----:B------:R-:W-:-:S03]  /*0500*/  ISETP.LT.AND P2, PT, R30, UR9, !P1 ;  /* 0x000000091e007c0c */ /* 0x000fc6000cf41270 */
[----:B------:R-:W-:Y:S01]  /*0510*/  @!P6 STS [R16+-0x4], RZ ;  /* 0xfffffcff1000e388 */ /* 0x000fe20000000800 */
[----:B------:R-:W-:-:S03]  /*0520*/  IADD3 R30, PT, PT, R28, 0x3, RZ ;  /* 0x000000031c1e7810 */ /* 0x000fc60007ffe0ff */
[----:B---3--:R-:W-:Y:S01]  /*0530*/  @P6 STS [R16+-0x4], R31 ;  /* 0xfffffc1f10006388 */ /* 0x008fe20000000800 */
[----:B------:R-:W-:Y:S01]  /*0540*/  ISETP.LT.AND P6, PT, R26, UR8, !P0 ;  /* 0x000000081a007c0c */ /* 0x000fe2000c7c1270 */
[----:B------:R-:W-:Y:S01]  /*0550*/  VIADD R26, R32, 0x3 ;  /* 0x00000003201a7836 */ /* 0x000fe20000000000 */
[----:B------:R-:W-:Y:S01]  /*0560*/  ISETP.LT.AND P1, PT, R30, UR9, !P1 ;  /* 0x000000091e007c0c */ /* 0x000fe2000cf21270 */
[----:B0-----:R-:W2:Y:S03]  /*0570*/  @P5 LDG.E R27, desc[UR10][R12.64+0x4] ;  /* 0x0000040a0c1b5981 */ /* 0x001ea6000c1e1900 */
[----:B------:R-:W-:Y:S01]  /*0580*/  ISETP.LT.AND P0, PT, R26, UR8, !P0 ;  /* 0x000000081a007c0c */ /* 0x000fe2000c701270 */
[----:B-1----:R-:W3:Y:S06]  /*0590*/  @P2 LDG.E R29, desc[UR10][R14.64+0x8] ;  /* 0x0000080a0e1d2981 */ /* 0x002eec000c1e1900 */
[----:B------:R-:W4:Y:S04]  /*05a0*/  @P6 LDG.E R45, desc[UR10][R12.64+0x8] ;  /* 0x0000080a0c2d6981 */ /* 0x000f28000c1e1900 */
[----:B------:R-:W5:Y:S04]  /*05b0*/  @P1 LDG.E R26, desc[UR10][R14.64+0xc] ;  /* 0x00000c0a0e1a1981 */ /* 0x000f68000c1e1900 */
[----:B------:R-:W5:Y:S01]  /*05c0*/  @P0 LDG.E R30, desc[UR10][R12.64+0xc] ;  /* 0x00000c0a0c1e0981 */ /* 0x000f62000c1e1900 */
[----:B------:R-:W-:-:S03]  /*05d0*/  UIADD3 UR4, UPT, UPT, UR4, 0x100, URZ ;  /* 0x0000010004047890 */ /* 0x000fc6000fffe0ff */
[----:B------:R-:W-:Y:S01]  /*05e0*/  @!P5 STS [R18+-0x4], RZ ;  /* 0xfffffcff1200d388 */ /* 0x000fe20000000800 */
[----:B------:R-:W-:Y:S01]  /*05f0*/  UISETP.NE.AND UP0, UPT, UR4, 0x408, UPT ;  /* 0x000004080400788c */ /* 0x000fe2000bf05270 */
[----:B------:R-:W-:Y:S01]  /*0600*/  IADD3 R24, PT, PT, R24, 0x1, RZ ;  /* 0x0000000118187810 */ /* 0x000fe20007ffe0ff */
[----:B------:R-:W-:Y:S01]  /*0610*/  VIADD R17, R17, 0x1 ;  /* 0x0000000111117836 */ /* 0x000fe20000000000 */
[----:B------:R-:W-:Y:S01]  /*0620*/  IADD3 R19, PT, PT, R19, UR9, RZ ;  /* 0x0000000913137c10 */ /* 0x000fe2000fffe0ff */
[----:B------:R-:W-:Y:S01]  /*0630*/  VIADD R25, R25, UR8 ;  /* 0x0000000819197c36 */ /* 0x000fe20008000000 */
[----:B--2---:R-:W-:Y:S04]  /*0640*/  @P5 STS [R18+-0x4], R27 ;  /* 0xfffffc1b12005388 */ /* 0x004fe80000000800 */
[----:B------:R-:W-:Y:S04]  /*0650*/  @!P2 STS [R16], RZ ;  /* 0x000000ff1000a388 */ /* 0x000fe80000000800 */
[----:B---3--:R-:W-:Y:S04]  /*0660*/  @P2 STS [R16], R29 ;  /* 0x0000001d10002388 */ /* 0x008fe80000000800 */
[----:B------:R-:W-:Y:S04]  /*0670*/  @!P6 STS [R18], RZ ;  /* 0x000000ff1200e388 */ /* 0x000fe80000000800 */
[----:B----4-:R-:W-:Y:S04]  /*0680*/  @P6 STS [R18], R45 ;  /* 0x0000002d12006388 */ /* 0x010fe80000000800 */
[----:B------:R-:W-:Y:S04]  /*0690*/  @!P1 STS [R16+0x4], RZ ;  /* 0x000004ff10009388 */ /* 0x000fe80000000800 */
[----:B-----5:R0:W-:Y:S04]  /*06a0*/  @P1 STS [R16+0x4], R26 ;  /* 0x0000041a10001388 */ /* 0x0201e80000000800 */
[----:B------:R-:W-:Y:S04]  /*06b0*/  @!P0 STS [R18+0x4], RZ ;  /* 0x000004ff12008388 */ /* 0x000fe80000000800 */
[----:B------:R1:W-:Y:S01]  /*06c0*/  @P0 STS [R18+0x4], R30 ;  /* 0x0000041e12000388 */ /* 0x0003e20000000800 */
[----:B0-----:R-:W-:Y:S01]  /*06d0*/  IADD3 R16, PT, PT, R16, 0x100, RZ ;  /* 0x0000010010107810 */ /* 0x001fe20007ffe0ff */
[----:B-1----:R-:W-:Y:S01]  /*06e0*/  VIADD R18, R18, 0x100 ;  /* 0x0000010012127836 */ /* 0x002fe20000000000 */
[----:B------:R-:W-:Y:S06]  /*06f0*/  BRA.U UP0, `(.L_x_1) ;  /* 0xfffffffd00287547 */ /* 0x000fec000b83ffff */
[----:B------:R-:W0:Y:S08]  /*0700*/  S2UR UR6, SR_CgaCtaId ;  /* 0x00000000000679c3 */ /* 0x000e300000008800 */
[----:B------:R-:W-:Y:S06]  /*0710*/  BAR.SYNC.DEFER_BLOCKING 0x0 ;  /* 0x0000000000007b1d */ /* 0x000fec0000010000 */
[----:B------:R-:W-:-:S02]  /*0720*/  UMOV UR4, 0x400 ;  /* 0x0000040000047882 */ /* 0x000fc40000000000 */
[----:B------:R-:W-:Y:S02]  /*0730*/  UIADD3 UR8, UPT, UPT, UR4, 0x4000, URZ ;  /* 0x0000400004087890 */ /* 0x000fe4000fffe0ff */
[----:B0-----:R-:W-:Y:S02]  /*0740*/  ULEA UR7, UR6, UR4, 0x18 ;  /* 0x0000000406077291 */ /* 0x001fe4000f8ec0ff */
[----:B------:R-:W-:Y:S01]  /*0750*/  ULEA UR8, UR6, UR8, 0x18 ;  /* 0x0000000806087291 */ /* 0x000fe2000f8ec0ff */
[----:B------:R-:W-:-:S11]  /*0760*/  UMOV UR4, URZ ;  /* 0x000000ff00047c82 */ /* 0x000fd60008000000 */
.L_x_2:
[----:B------:R-:W-:Y:S02]  /*0770*/  ULEA UR6, UR4, UR7, 0x2 ;  /* 0x0000000704067291 */ /* 0x000fe4000f8e10ff */
[----:B------:R-:W-:Y:S02]  /*0780*/  ULEA UR9, UR4, UR8, 0x8 ;  /* 0x0000000804097291 */ /* 0x000fe4000f8e40ff */
[----:B------:R-:W-:Y:S02]  /*0790*/  UIADD3 UR4, UPT, UPT, UR4, 0x2, URZ ;  /* 0x0000000204047890 */ /* 0x000fe4000fffe0ff */
[----:B------:R-:W-:Y:S02]  /*07a0*/  LEA R40, R3, UR6, 0xa ;  /* 0x0000000603287c11 */ /* 0x000fe4000f8e50ff */
[----:B------:R-:W-:Y:S01]  /*07b0*/  LEA R42, R2, UR9, 0x4 ;  /* 0x00000009022a7c11 */ /* 0x000fe2000f8e20ff */
[----:B------:R-:W-:Y:S02]  /*07c0*/  UISETP.NE.AND UP0, UPT, UR4, 0x40, UPT ;  /* 0x000000400400788c */ /* 0x000fe4000bf05270 */
[----:B------:R-:W-:Y:S04]  /*07d0*/  LDS.64 R24, [R40] ;  /* 0x0000000028187984 */ /* 0x000fe80000000a00 */
[----:B------:R-:W0:Y:S04]  /*07e0*/  LDS.128 R12, [R42] ;  /* 0x000000002a0c7984 */ /* 0x000e280000000c00 */
[----:B------:R-:W1:Y:S04]  /*07f0*/  LDS.64 R26, [R40+0x100] ;  /* 0x00010000281a7984 */ /* 0x000e680000000a00 */
[----:B------:R-:W2:Y:S04]  /*0800*/  LDS.64 R28, [R40+0x200] ;  /* 0x00020000281c7984 */ /* 0x000ea80000000a00 */
[----:B------:R-:W3:Y:S04]  /*0810*/  LDS.64 R30, [R40+0x300] ;  /* 0x00030000281e7984 */ /* 0x000ee80000000a00 */
[----:B------:R-:W4:Y:S01]  /*0820*/  LDS.128 R16, [R42+0x100] ;  /* 0x000100002a107984 */ /* 0x000f220000000c00 */
[C---:B0-----:R-:W-:Y:S01]  /*0830*/  FFMA R43, R24.reuse, R12, R43 ;  /* 0x0000000c182b7223 */ /* 0x041fe2000000002b */
[C---:B------:R-:W-:Y:S01]  /*0840*/  FFMA R38, R24.reuse, R13, R38 ;  /* 0x0000000d18267223 */ /* 0x040fe20000000026 */
[C---:B------:R-:W-:Y:S01]  /*0850*/  FFMA R41, R24.reuse, R14, R41 ;  /* 0x0000000e18297223 */ /* 0x040fe20000000029 */
[----:B------:R-:W-:Y:S01]  /*0860*/  FFMA R0, R24, R15, R0 ;  /* 0x0000000f18007223 */ /* 0x000fe20000000000 */
[C---:B-1----:R-:W-:Y:S01]  /*0870*/  FFMA R39, R26.reuse, R12, R39 ;  /* 0x0000000c1a277223 */ /* 0x042fe20000000027 */
[C---:B------:R-:W-:Y:S01]  /*0880*/  FFMA R36, R26.reuse, R13, R36 ;  /* 0x0000000d1a247223 */ /* 0x040fe20000000024 */
[C---:B------:R-:W-:Y:S01]  /*0890*/  FFMA R37, R26.reuse, R14, R37 ;  /* 0x0000000e1a257223 */ /* 0x040fe20000000025 */
[----:B------:R-:W-:Y:S01]  /*08a0*/  FFMA R22, R26, R15, R22 ;  /* 0x0000000f1a167223 */ /* 0x000fe20000000016 */
[C---:B--2---:R-:W-:Y:S01]  /*08b0*/  FFMA R11, R28.reuse, R12, R11 ;  /* 0x0000000c1c0b7223 */ /* 0x044fe2000000000b */
[C---:B------:R-:W-:Y:S01]  /*08c0*/  FFMA R20, R28.reuse, R13, R20 ;  /* 0x0000000d1c147223 */ /* 0x040fe20000000014 */
[C---:B------:R-:W-:Y:S01]  /*08d0*/  FFMA R9, R28.reuse, R14, R9 ;  /* 0x0000000e1c097223 */ /* 0x040fe20000000009 */
[----:B------:R-:W-:Y:S01]  /*08e0*/  FFMA R10, R28, R15, R10 ;  /* 0x0000000f1c0a7223 */ /* 0x000fe2000000000a */
[C---:B---3--:R-:W-:Y:S01]  /*08f0*/  FFMA R7, R30.reuse, R12, R7 ;  /* 0x0000000c1e077223 */ /* 0x048fe20000000007 */
[C---:B------:R-:W-:Y:S01]  /*0900*/  FFMA R8, R30.reuse, R13, R8 ;  /* 0x0000000d1e087223 */ /* 0x040fe20000000008 */
[C---:B------:R-:W-:Y:S01]  /*0910*/  FFMA R5, R30.reuse, R14, R5 ;  /* 0x0000000e1e057223 */ /* 0x040fe20000000005 */
[----:B------:R-:W-:Y:S01]  /*0920*/  FFMA R6, R30, R15, R6 ;  /* 0x0000000f1e067223 */ /* 0x000fe20000000006 */
[C---:B----4-:R-:W-:Y:S01]  /*0930*/  FFMA R43, R16.reuse, R25, R43 ;  /* 0x00000019102b7223 */ /* 0x050fe2000000002b */
[C---:B------:R-:W-:Y:S01]  /*0940*/  FFMA R38, R25.reuse, R17, R38 ;  /* 0x0000001119267223 */ /* 0x040fe20000000026 */
[CC--:B------:R-:W-:Y:S01]  /*0950*/  FFMA R41, R25.reuse, R18.reuse, R41 ;  /* 0x0000001219297223 */ /* 0x0c0fe20000000029 */
[----:B------:R-:W-:Y:S01]  /*0960*/  FFMA R0, R25, R19, R0 ;  /* 0x0000001319007223 */ /* 0x000fe20000000000 */
[C---:B------:R-:W-:Y:S01]  /*0970*/  FFMA R39, R16.reuse, R27, R39 ;  /* 0x0000001b10277223 */ /* 0x040fe20000000027 */
[C---:B------:R-:W-:Y:S01]  /*0980*/  FFMA R36, R27.reuse, R17, R36 ;  /* 0x000000111b247223 */ /* 0x040fe20000000024 */
[CC--:B------:R-:W-:Y:S01]  /*0990*/  FFMA R37, R27.reuse, R18.reuse, R37 ;  /* 0x000000121b257223 */ /* 0x0c0fe20000000025 */
[----:B------:R-:W-:Y:S01]  /*09a0*/  FFMA R22, R27, R19, R22 ;  /* 0x000000131b167223 */ /* 0x000fe20000000016 */
[C---:B------:R-:W-:Y:S01]  /*09b0*/  FFMA R11, R16.reuse, R29, R11 ;  /* 0x0000001d100b7223 */ /* 0x040fe2000000000b */
[C---:B------:R-:W-:Y:S01]  /*09c0*/  FFMA R20, R29.reuse, R17, R20 ;  /* 0x000000111d147223 */ /* 0x040fe20000000014 */
[CC--:B------:R-:W-:Y:S01]  /*09d0*/  FFMA R9, R29.reuse, R18.reuse, R9 ;  /* 0x000000121d097223 */ /* 0x0c0fe20000000009 */
[----:B------:R-:W-:Y:S01]  /*09e0*/  FFMA R10, R29, R19, R10 ;  /* 0x000000131d0a7223 */ /* 0x000fe2000000000a */
[----:B------:R-:W-:Y:S01]  /*09f0*/  FFMA R7, R16, R31, R7 ;  /* 0x0000001f10077223 */ /* 0x000fe20000000007 */
[C---:B------:R-:W-:Y:S01]  /*0a00*/  FFMA R8, R31.reuse, R17, R8 ;  /* 0x000000111f087223 */ /* 0x040fe20000000008 */
[C---:B------:R-:W-:Y:S01]  /*0a10*/  FFMA R5, R31.reuse, R18, R5 ;  /* 0x000000121f057223 */ /* 0x040fe20000000005 */
[----:B------:R-:W-:Y:S01]  /*0a20*/  FFMA R6, R31, R19, R6 ;  /* 0x000000131f067223 */ /* 0x000fe20000000006 */
[----:B------:R-:W-:Y:S06]  /*0a30*/  BRA.U UP0, `(.L_x_2) ;  /* 0xfffffffd004c7547 */ /* 0x000fec000b83ffff */
[----:B------:R-:W-:Y:S06]  /*0a40*/  BAR.SYNC.DEFER_BLOCKING 0x0 ;  /* 0x0000000000007b1d */ /* 0x000fec0000010000 */
[----:B------:R-:W-:Y:S05]  /*0a50*/  @P4 BRA `(.L_x_3) ;  /* 0xfffffff8000c4947 */ /* 0x000fea000383ffff */
.L_x_0:
[----:B------:R-:W0:Y:S01]  /*0a60*/  LDCU.64 UR4, c[0x0][0x398] ;  /* 0x00007300ff0477ac */ /* 0x000e220008000a00 */
[----:B------:R-:W1:Y:S01]  /*0a70*/  LDC.64 R2, c[0x0][0x390] ;  /* 0x0000e400ff027b82 */ /* 0x000e620000000a00 */
[C---:B------:R-:W-:Y:S01]  /*0a80*/  IADD3 R4, PT, PT, R32.reuse, 0x1, RZ ;  /* 0x0000000120047810 */ /* 0x040fe20007ffe0ff */
[C---:B------:R-:W-:Y:S02]  /*0a90*/  VIADD R12, R32.reuse, 0x2 ;  /* 0x00000002200c7836 */ /* 0x040fe40000000000 */
[C---:B------:R-:W-:Y:S01]  /*0aa0*/  VIADD R16, R33.reuse, 0x1 ;  /* 0x0000000121107836 */ /* 0x040fe20000000000 */
[----:B0-----:R-:W-:Y:S01]  /*0ab0*/  ISETP.GE.AND P2, PT, R32, UR5, PT ;  /* 0x0000000520007c0c */ /* 0x001fe2000bf46270 */
[----:B------:R-:W-:Y:S01]  /*0ac0*/  IMAD R15, R33, UR5, R32 ;  /* 0x00000005210f7c24 */ /* 0x000fe2000f8e0220 */
[----:B------:R-:W-:Y:S02]  /*0ad0*/  ISETP.GE.AND P3, PT, R4, UR5, PT ;  /* 0x0000000504007c0c */ /* 0x000fe4000bf66270 */
[----:B------:R-:W-:-:S02]  /*0ae0*/  ISETP.GE.AND P0, PT, R12, UR5, PT ;  /* 0x000000050c007c0c */ /* 0x000fc4000bf06270 */
[----:B------:R-:W-:Y:S01]  /*0af0*/  ISETP.GE.OR P4, PT, R33, UR4, P2 ;  /* 0x0000000421007c0c */ /* 0x000fe20009786670 */
[----:B-1----:R-:W-:Y:S01]  /*0b00*/  IMAD.WIDE R12, R15, 0x4, R2 ;  /* 0x000000040f0c7825 */ /* 0x002fe200078e0202 */
[C---:B------:R-:W-:Y:S02]  /*0b10*/  ISETP.GE.OR P6, PT, R33.reuse, UR4, P3 ;  /* 0x0000000421007c0c */ /* 0x040fe40009fc6670 */
[----:B------:R-:W-:Y:S02]  /*0b20*/  ISETP.GE.OR P5, PT, R33, UR4, P0 ;  /* 0x0000000421007c0c */ /* 0x000fe400087a6670 */
[----:B------:R-:W-:Y:S02]  /*0b30*/  IADD3 R32, PT, PT, R32, 0x3, RZ ;  /* 0x0000000320207810 */ /* 0x000fe40007ffe0ff */
[----:B------:R-:W-:Y:S02]  /*0b40*/  IADD3 R17, PT, PT, R15, UR5, RZ ;  /* 0x000000050f117c10 */ /* 0x000fe4000fffe0ff */
[----:B------:R-:W-:-:S02]  /*0b50*/  ISETP.GE.AND P1, PT, R32, UR5, PT ;  /* 0x0000000520007c0c */ /* 0x000fc4000bf26270 */
[C---:B------:R-:W-:Y:S01]  /*0b60*/  IADD3 R4, PT, PT, R33.reuse, 0x2, RZ ;  /* 0x0000000221047810 */ /* 0x040fe20007ffe0ff */
[----:B------:R0:W-:Y:S01]  /*0b70*/  @!P4 STG.E desc[UR10][R12.64], R43 ;  /* 0x0000002b0c00c986 */ /* 0x0001e2000c10190a */
[----:B------:R-:W-:Y:S01]  /*0b80*/  ISETP.GE.OR P4, PT, R33, UR4, P1 ;  /* 0x0000000421007c0c */ /* 0x000fe20008f86670 */
[----:B------:R-:W-:Y:S01]  /*0b90*/  IMAD.WIDE R14, R17, 0x4, R2 ;  /* 0x00000004110e7825 */ /* 0x000fe200078e0202 */
[----:B------:R-:W-:Y:S01]  /*0ba0*/  IADD3 R33, PT, PT, R33, 0x3, RZ ;  /* 0x0000000321217810 */ /* 0x000fe20007ffe0ff */
[----:B------:R0:W-:Y:S01]  /*0bb0*/  @!P6 STG.E desc[UR10][R12.64+0x4], R38 ;  /* 0x000004260c00e986 */ /* 0x0001e2000c10190a */
[C---:B------:R-:W-:Y:S01]  /*0bc0*/  ISETP.GE.OR P6, PT, R16.reuse, UR4, P2 ;  /* 0x0000000410007c0c */ /* 0x040fe200097c6670 */
[----:B------:R-:W-:Y:S02]  /*0bd0*/  VIADD R19, R17, UR5 ;  /* 0x0000000511137c36 */ /* 0x000fe40008000000 */
[----:B------:R0:W-:Y:S01]  /*0be0*/  @!P5 STG.E desc[UR10][R12.64+0x8], R41 ;  /* 0x000008290c00d986 */ /* 0x0001e2000c10190a */
[----:B------:R-:W-:-:S05]  /*0bf0*/  ISETP.GE.OR P5, PT, R16, UR4, P3 ;  /* 0x0000000410007c0c */ /* 0x000fca0009fa6670 */
[----:B------:R0:W-:Y:S01]  /*0c00*/  @!P4 STG.E desc[UR10][R12.64+0xc], R0 ;  /* 0x00000c000c00c986 */ /* 0x0001e2000c10190a */
[----:B------:R-:W-:-:S03]  /*0c10*/  ISETP.GE.OR P4, PT, R16, UR4, P0 ;  /* 0x0000000410007c0c */ /* 0x000fc60008786670 */
[----:B------:R0:W-:Y:S01]  /*0c20*/  @!P6 STG.E desc[UR10][R14.64], R39 ;  /* 0x000000270e00e986 */ /* 0x0001e2000c10190a */
[----:B------:R-:W-:Y:S01]  /*0c30*/  ISETP.GE.OR P6, PT, R16, UR4, P1 ;  /* 0x0000000410007c0c */ /* 0x000fe20008fc6670 */
[C-C-:B------:R-:W-:Y:S01]  /*0c40*/  IMAD.WIDE R16, R19.reuse, 0x4, R2.reuse ;  /* 0x0000000413107825 */ /* 0x140fe200078e0202 */
[----:B------:R-:W-:Y:S01]  /*0c50*/  IADD3 R19, PT, PT, R19, UR5, RZ ;  /* 0x0000000513137c10 */ /* 0x000fe2000fffe0ff */
[----:B------:R0:W-:Y:S01]  /*0c60*/  @!P5 STG.E desc[UR10][R14.64+0x4], R36 ;  /* 0x000004240e00d986 */ /* 0x0001e2000c10190a */
[C---:B------:R-:W-:Y:S02]  /*0c70*/  ISETP.GE.OR P5, PT, R4.reuse, UR4, P2 ;  /* 0x0000000404007c0c */ /* 0x040fe400097a6670 */
[----:B------:R-:W-:Y:S01]  /*0c80*/  ISETP.GE.OR P2, PT, R33, UR4, P2 ;  /* 0x0000000421007c0c */ /* 0x000fe20009746670 */
[----:B------:R-:W-:Y:S02]  /*0c90*/  IMAD.WIDE R2, R19, 0x4, R2 ;  /* 0x0000000413027825 */ /* 0x000fe400078e0202 */
[----:B------:R0:W-:Y:S01]  /*0ca0*/  @!P4 STG.E desc[UR10][R14.64+0x8], R37 ;  /* 0x000008250e00c986 */ /* 0x0001e2000c10190a */
[----:B------:R-:W-:-:S02]  /*0cb0*/  ISETP.GE.OR P4, PT, R4, UR4, P3 ;  /* 0x0000000404007c0c */ /* 0x000fc40009f86670 */
[C---:B------:R-:W-:Y:S01]  /*0cc0*/  ISETP.GE.OR P3, PT, R33.reuse, UR4, P3 ;  /* 0x0000000421007c0c */ /* 0x040fe20009f66670 */
[----:B------:R0:W-:Y:S01]  /*0cd0*/  @!P6 STG.E desc[UR10][R14.64+0xc], R22 ;  /* 0x00000c160e00e986 */ /* 0x0001e2000c10190a */
[C---:B------:R-:W-:Y:S02]  /*0ce0*/  ISETP.GE.OR P6, PT, R4.reuse, UR4, P1 ;  /* 0x0000000404007c0c */ /* 0x040fe40008fc6670 */
[C---:B------:R-:W-:Y:S01]  /*0cf0*/  ISETP.GE.OR P1, PT, R33.reuse, UR4, P1 ;  /* 0x0000000421007c0c */ /* 0x040fe20008f26670 */
[----:B------:R0:W-:Y:S01]  /*0d00*/  @!P5 STG.E desc[UR10][R16.64], R11 ;  /* 0x0000000b1000d986 */ /* 0x0001e2000c10190a */
[----:B------:R-:W-:Y:S02]  /*0d10*/  ISETP.GE.OR P5, PT, R4, UR4, P0 ;  /* 0x0000000404007c0c */ /* 0x000fe400087a6670 */
[----:B------:R-:W-:-:S03]  /*0d20*/  ISETP.GE.OR P0, PT, R33, UR4, P0 ;  /* 0x0000000421007c0c */ /* 0x000fc60008706670 */
[----:B------:R0:W-:Y:S04]  /*0d30*/  @!P4 STG.E desc[UR10][R16.64+0x4], R20 ;  /* 0x000004141000c986 */ /* 0x0001e8000c10190a */
[----:B------:R0:W-:Y:S04]  /*0d40*/  @!P6 STG.E desc[UR10][R16.64+0xc], R10 ;  /* 0x00000c0a1000e986 */ /* 0x0001e8000c10190a */
[----:B------:R0:W-:Y:S04]  /*0d50*/  @!P5 STG.E desc[UR10][R16.64+0x8], R9 ;  /* 0x000008091000d986 */ /* 0x0001e8000c10190a */
[----:B------:R0:W-:Y:S04]  /*0d60*/  @!P2 STG.E desc[UR10][R2.64], R7 ;  /* 0x000000070200a986 */ /* 0x0001e8000c10190a */
[----:B------:R0:W-:Y:S04]  /*0d70*/  @!P3 STG.E desc[UR10][R2.64+0x4], R8 ;  /* 0x000004080200b986 */ /* 0x0001e8000c10190a */
[----:B------:R0:W-:Y:S01]  /*0d80*/  @!P0 STG.E desc[UR10][R2.64+0x8], R5 ;  /* 0x0000080502008986 */ /* 0x0001e2000c10190a */
[----:B------:R-:W-:Y:S05]  /*0d90*/  @P1 EXIT ;  /* 0x000000000000194d */ /* 0x000fea0003800000 */
[----:B------:R-:W-:Y:S01]  /*0da0*/  STG.E desc[UR10][R2.64+0xc], R6 ;  /* 0x00000c0602007986 */ /* 0x000fe2000c10190a */
[----:B------:R-:W-:Y:S05]  /*0db0*/  EXIT ;  /* 0x000000000000794d */ /* 0x000fea0003800000 */
.L_x_4:
[----:B------:R-:W-:-:S00]  /*0dc0*/  BRA `(.L_x_4) ;  /* 0xfffffffc00fc7947 */ /* 0x000fc0000383ffff */
[----:B------:R-:W-:-:S00]  /*0dd0*/  NOP ;  /* 0x0000000000007918 */ /* 0x000fc00000000000 */
        /* <DEDUP_REMOVED lines=10> */
.L_x_13:


//--------------------- .text._Z10tiled_gemmILi32EEvPfS0_S0_iii --------------------------
	.section	.text._Z10tiled_gemmILi32EEvPfS0_S0_iii,"ax",@progbits
	.align	128
        .global         _Z10tiled_gemmILi32EEvPfS0_S0_iii
        .type           _Z10tiled_gemmILi32EEvPfS0_S0_iii,@function
        .size           _Z10tiled_gemmILi32EEvPfS0_S0_iii,(.L_x_14 - _Z10tiled_gemmILi32EEvPfS0_S0_iii)
        .other          _Z10tiled_gemmILi32EEvPfS0_S0_iii,@"STO_CUDA_ENTRY STV_DEFAULT"
_Z10tiled_gemmILi32EEvPfS0_S0_iii:
.text._Z10tiled_gemmILi32EEvPfS0_S0_iii:
[----:B------:R-:W-:Y:S01]  /*0000*/  LDC R1, c[0x0][0x37c] ;  /* 0x0000df00ff017b82 */ /* 0x000fe20000000800 */
[----:B------:R-:W0:Y:S01]  /*0010*/  S2R R16, SR_TID.X ;  /* 0x0000000000107919 */ /* 0x000e220000002100 */
[----:B------:R-:W1:Y:S06]  /*0020*/  LDCU UR10, c[0x0][0x3a0] ;  /* 0x00007400ff0a77ac */ /* 0x000e6c0008000800 */
[----:B------:R-:W0:Y:S01]  /*0030*/  LDC R18, c[0x0][0x360] ;  /* 0x0000d800ff127b82 */ /* 0x000e220000000800 */
[----:B------:R-:W-:Y:S01]  /*0040*/  HFMA2 R23, -RZ, RZ, 0, 0 ;  /* 0x00000000ff177431 */ /* 0x000fe200000001ff */
[----:B------:R-:W2:Y:S01]  /*0050*/  S2R R17, SR_TID.Y ;  /* 0x0000000000117919 */ /* 0x000ea20000002200 */
[----:B------:R-:W3:Y:S05]  /*0060*/  LDCU.64 UR8, c[0x0][0x358] ;  /* 0x00006b00ff0877ac */ /* 0x000eea0008000a00 */
[----:B------:R-:W0:Y:S08]  /*0070*/  S2UR UR4, SR_CTAID.X ;  /* 0x00000000000479c3 */ /* 0x000e300000002500 */
[----:B------:R-:W2:Y:S01]  /*0080*/  S2UR UR5, SR_CTAID.Y ;  /* 0x00000000000579c3 */ /* 0x000ea20000002600 */
[----:B-1----:R-:W-:-:S07]  /*0090*/  UISETP.GE.AND UP0, UPT, UR10, 0x1, UPT ;  /* 0x000000010a00788c */ /* 0x002fce000bf06270 */
[----:B------:R-:W2:Y:S01]  /*00a0*/  LDC R19, c[0x0][0x364] ;  /* 0x0000d900ff137b82 */ /* 0x000ea20000000800 */
[----:B0-----:R-:W-:Y:S02]  /*00b0*/  IMAD R18, R18, UR4, R16 ;  /* 0x0000000412127c24 */ /* 0x001fe4000f8e0210 */
[----:B--2---:R-:W-:Y:S01]  /*00c0*/  IMAD R19, R19, UR5, R17 ;  /* 0x0000000513137c24 */ /* 0x004fe2000f8e0211 */
[----:B---3--:R-:W-:Y:S06]  /*00d0*/  BRA.U !UP0, `(.L_x_5) ;  /* 0x0000000508c87547 */ /* 0x008fec000b800000 */
[----:B------:R-:W0:Y:S01]  /*00e0*/  S2UR UR7, SR_CgaCtaId ;  /* 0x00000000000779c3 */ /* 0x000e220000008800 */
[----:B------:R-:W1:Y:S01]  /*00f0*/  LDCU UR11, c[0x0][0x39c] ;  /* 0x00007380ff0b77ac */ /* 0x000e620008000800 */
[----:B------:R-:W-:Y:S01]  /*0100*/  MOV R23, RZ ;  /* 0x000000ff00177202 */ /* 0x000fe20000000f00 */
[----:B------:R-:W-:Y:S01]  /*0110*/  IMAD R6, R19, UR10, R16 ;  /* 0x0000000a13067c24 */ /* 0x000fe2000f8e0210 */
[----:B------:R-:W-:Y:S01]  /*0120*/  UMOV UR5, 0x400 ;  /* 0x0000040000057882 */ /* 0x000fe20000000000 */
[----:B------:R-:W-:-:S03]  /*0130*/  UIADD3 UR4, UPT, UPT, UR10, 0x1f, URZ ;  /* 0x0000001f0a047890 */ /* 0x000fc6000fffe0ff */
[----:B------:R-:W2:Y:S01]  /*0140*/  LDC R0, c[0x0][0x39c] ;  /* 0x0000e700ff007b82 */ /* 0x000ea20000000800 */
[----:B------:R-:W-:Y:S02]  /*0150*/  UIADD3 UR6, UPT, UPT, UR5, 0x1000, URZ ;  /* 0x0000100005067890 */ /* 0x000fe4000fffe0ff */
[----:B------:R-:W-:Y:S01]  /*0160*/  USHF.R.U32.HI UR4, URZ, 0x5, UR4 ;  /* 0x00000005ff047899 */ /* 0x000fe20008011604 */
[----:B------:R-:W3:Y:S04]  /*0170*/  LDCU UR13, c[0x0][0x3a0] ;  /* 0x00007400ff0d77ac */ /* 0x000ee80008000800 */
[----:B------:R-:W4:Y:S01]  /*0180*/  LDC.64 R20, c[0x0][0x380] ;  /* 0x0000e000ff147b82 */ /* 0x000f220000000a00 */
[----:B------:R-:W2:Y:S01]  /*0190*/  LDCU UR12, c[0x0][0x398] ;  /* 0x00007300ff0c77ac */ /* 0x000ea20008000800 */
[----:B-1----:R-:W-:Y:S01]  /*01a0*/  IMAD R7, R17, UR11, R18 ;  /* 0x0000000b11077c24 */ /* 0x002fe2000f8e0212 */
[----:B------:R-:W-:-:S02]  /*01b0*/  UIADD3 UR4, UPT, UPT, -UR4, URZ, URZ ;  /* 0x000000ff04047290 */ /* 0x000fc4000fffe1ff */
[----:B0-----:R-:W-:Y:S02]  /*01c0*/  ULEA UR5, UR7, UR5, 0x18 ;  /* 0x0000000507057291 */ /* 0x001fe4000f8ec0ff */
[----:B------:R-:W-:-:S04]  /*01d0*/  ULEA UR6, UR7, UR6, 0x18 ;  /* 0x0000000607067291 */ /* 0x000fc8000f8ec0ff */
[C---:B------:R-:W-:Y:S02]  /*01e0*/  LEA R5, R17.reuse, UR5, 0x7 ;  /* 0x0000000511057c11 */ /* 0x040fe4000f8e38ff */
[C---:B------:R-:W-:Y:S02]  /*01f0*/  LEA R2, R16.reuse, UR6, 0x2 ;  /* 0x0000000610027c11 */ /* 0x040fe4000f8e10ff */
[----:B------:R-:W-:Y:S02]  /*0200*/  LEA R4, R16, R5, 0x2 ;  /* 0x0000000510047211 */ /* 0x000fe400078e10ff */
[----:B---3--:R-:W-:-:S07]  /*0210*/  LEA R3, R17, R2, 0x7 ;  /* 0x0000000211037211 */ /* 0x008fce00078e38ff */
.L_x_6:
[----:B------:R-:W-:Y:S01]  /*0220*/  ISETP.GE.AND P0, PT, R17, UR13, PT ;  /* 0x0000000d11007c0c */ /* 0x000fe2000bf06270 */
[----:B------:R-:W-:Y:S01]  /*0230*/  HFMA2 R22, -RZ, RZ, 0, 0 ;  /* 0x00000000ff167431 */ /* 0x000fe200000001ff */
[----:B------:R-:W-:Y:S01]  /*0240*/  ISETP.GE.AND P1, PT, R16, UR13, PT ;  /* 0x0000000d10007c0c */ /* 0x000fe2000bf26270 */
[----:B----4-:R-:W-:Y:S01]  /*0250*/  IMAD.WIDE R8, R6, 0x4, R20 ;  /* 0x0000000406087825 */ /* 0x010fe200078e0214 */
[----:B--2---:R-:W-:Y:S02]  /*0260*/  ISETP.GE.OR P0, PT, R18, R0, P0 ;  /* 0x000000001200720c */ /* 0x004fe40000706670 */
[----:B------:R-:W-:Y:S02]  /*0270*/  ISETP.GE.OR P1, PT, R19, UR12, P1 ;  /* 0x0000000c13007c0c */ /* 0x000fe40008f26670 */
[----:B------:R-:W-:-:S09]  /*0280*/  MOV R27, RZ ;  /* 0x000000ff001b7202 */ /* 0x000fd20000000f00 */
[----:B------:R-:W0:Y:S02]  /*0290*/  @!P0 LDC.64 R10, c[0x0][0x388] ;  /* 0x0000e200ff0a8b82 */ /* 0x000e240000000a00 */
[----:B------:R-:W2:Y:S01]  /*02a0*/  @!P1 LDG.E R27, desc[UR8][R8.64] ;  /* 0x00000008081b9981 */ /* 0x000ea2000c1e1900 */
[----:B0-----:R-:W-:-:S05]  /*02b0*/  @!P0 IMAD.WIDE R10, R7, 0x4, R10 ;  /* 0x00000004070a8825 */ /* 0x001fca00078e020a */
[----:B------:R-:W3:Y:S04]  /*02c0*/  @!P0 LDG.E R22, desc[UR8][R10.64] ;  /* 0x000000080a168981 */ /* 0x000ee8000c1e1900 */
[----:B--2---:R-:W-:Y:S04]  /*02d0*/  STS [R4], R27 ;  /* 0x0000001b04007388 */ /* 0x004fe80000000800 */
[----:B---3--:R-:W-:Y:S01]  /*02e0*/  STS [R3], R22 ;  /* 0x0000001603007388 */ /* 0x008fe20000000800 */
[----:B------:R-:W-:Y:S06]  /*02f0*/  BAR.SYNC.DEFER_BLOCKING 0x0 ;  /* 0x0000000000007b1d */ /* 0x000fec0000010000 */
[----:B------:R-:W-:Y:S04]  /*0300*/  LDS R26, [R2] ;  /* 0x00000000021a7984 */ /* 0x000fe80000000800 */
[----:B------:R-:W0:Y:S04]  /*0310*/  LDS.128 R12, [R5] ;  /* 0x00000000050c7984 */ /* 0x000e280000000c00 */
[----:B------:R-:W1:Y:S04]  /*0320*/  LDS R29, [R2+0x80] ;  /* 0x00008000021d7984 */ /* 0x000e680000000800 */
[----:B------:R-:W2:Y:S04]  /*0330*/  LDS R25, [R2+0x100] ;  /* 0x0001000002197984 */ /* 0x000ea80000000800 */
[----:B------:R-:W3:Y:S04]  /*0340*/  LDS R24, [R2+0x180] ;  /* 0x0001800002187984 */ /* 0x000ee80000000800 */
[----:B------:R-:W-:Y:S04]  /*0350*/  LDS.128 R8, [R5+0x10] ;  /* 0x0000100005087984 */ /* 0x000fe80000000c00 */
[----:B------:R-:W-:Y:S01]  /*0360*/  LDS R22, [R2+0x280] ;  /* 0x0002800002167984 */ /* 0x000fe20000000800 */
[----:B0-----:R-:W-:-:S03]  /*0370*/  FFMA R12, R12, R26, R23 ;  /* 0x0000001a0c0c7223 */ /* 0x001fc60000000017 */
[----:B------:R-:W0:Y:S01]  /*0380*/  LDS R23, [R2+0x200] ;  /* 0x0002000002177984 */ /* 0x000e220000000800 */
[----:B-1----:R-:W-:-:S03]  /*0390*/  FFMA R12, R29, R13, R12 ;  /* 0x0000000d1d0c7223 */ /* 0x002fc6000000000c */
[----:B------:R-:W-:Y:S01]  /*03a0*/  LDS R26, [R2+0xb80] ;  /* 0x000b8000021a7984 */ /* 0x000fe20000000800 */
[----:B--2---:R-:W-:-:S03]  /*03b0*/  FFMA R13, R25, R14, R12 ;  /* 0x0000000e190d7223 */ /* 0x004fc6000000000c */
[----:B------:R-:W1:Y:S01]  /*03c0*/  LDS R25, [R2+0x300] ;  /* 0x0003000002197984 */ /* 0x000e620000000800 */
[----:B---3--:R-:W-:-:S03]  /*03d0*/  FFMA R13, R24, R15, R13 ;  /* 0x0000000f180d7223 */ /* 0x008fc6000000000d */
[----:B------:R-:W2:Y:S01]  /*03e0*/  LDS R24, [R2+0x380] ;  /* 0x0003800002187984 */ /* 0x000ea20000000800 */
[----:B0-----:R-:W-:-:S03]  /*03f0*/  FFMA R27, R8, R23, R13 ;  /* 0x00000017081b7223 */ /* 0x001fc6000000000d */
[----:B------:R-:W-:Y:S04]  /*0400*/  LDS R23, [R2+0x400] ;  /* 0x0004000002177984 */ /* 0x000fe80000000800 */
[----:B------:R-:W0:Y:S01]  /*0410*/  LDS.128 R12, [R5+0x20] ;  /* 0x00002000050c7984 */ /* 0x000e220000000c00 */
[----:B------:R-:W-:-:S03]  /*0420*/  FFMA R8, R22, R9, R27 ;  /* 0x0000000916087223 */ /* 0x000fc6000000001b */
[----:B------:R-:W3:Y:S01]  /*0430*/  LDS R22, [R2+0x480] ;  /* 0x0004800002167984 */ /* 0x000ee20000000800 */
[----:B-1----:R-:W-:-:S03]  /*0440*/  FFMA R9, R25, R10, R8 ;  /* 0x0000000a19097223 */ /* 0x002fc60000000008 */
[----:B------:R-:W1:Y:S01]  /*0450*/  LDS R25, [R2+0x500] ;  /* 0x0005000002197984 */ /* 0x000e620000000800 */
[----:B--2---:R-:W-:-:S03]  /*0460*/  FFMA R9, R24, R11, R9 ;  /* 0x0000000b18097223 */ /* 0x004fc60000000009 */
[----:B------:R-:W2:Y:S01]  /*0470*/  LDS R24, [R2+0x580] ;  /* 0x0005800002187984 */ /* 0x000ea20000000800 */
[----:B0-----:R-:W-:-:S03]  /*0480*/  FFMA R27, R12, R23, R9 ;  /* 0x000000170c1b7223 */ /* 0x001fc60000000009 */
[----:B------:R-:W-:Y:S04]  /*0490*/  LDS R23, [R2+0x600] ;  /* 0x0006000002177984 */ /* 0x000fe80000000800 */
[----:B------:R-:W0:Y:S01]  /*04a0*/  LDS.128 R8, [R5+0x30] ;  /* 0x0000300005087984 */ /* 0x000e220000000c00 */
[----:B---3--:R-:W-:-:S03]  /*04b0*/  FFMA R12, R22, R13, R27 ;  /* 0x0000000d160c7223 */ /* 0x008fc6000000001b */
        /* <DEDUP_REMOVED lines=22> */
[----:B------:R-:W-:Y:S04]  /*0620*/  LDS R27, [R2+0xc00] ;  /* 0x000c0000021b7984 */ /* 0x000fe80000000800 */
[----:B------:R-:W-:Y:S01]  /*0630*/  LDS R24, [R2+0xc80] ;  /* 0x000c800002187984 */ /* 0x000fe20000000800 */
[----:B0-----:R-:W-:-:S03]  /*0640*/  FFMA R23, R8, R23, R13 ;  /* 0x0000001708177223 */ /* 0x001fc6000000000d */
[----:B------:R-:W0:Y:S01]  /*0650*/  LDS.128 R12, [R5+0x60] ;  /* 0x00006000050c7984 */ /* 0x000e220000000c00 */
[----:B---3--:R-:W-:-:S03]  /*0660*/  FFMA R22, R22, R9, R23 ;  /* 0x0000000916167223 */ /* 0x008fc60000000017 */
[----:B------:R-:W2:Y:S01]  /*0670*/  LDS R23, [R2+0xd00] ;  /* 0x000d000002177984 */ /* 0x000ea20000000800 */
[----:B-1----:R-:W-:-:S03]  /*0680*/  FFMA R25, R25, R10, R22 ;  /* 0x0000000a19197223 */ /* 0x002fc60000000016 */
[----:B------:R-:W1:Y:S01]  /*0690*/  LDS R22, [R2+0xd80] ;  /* 0x000d800002167984 */ /* 0x000e620000000800 */
[----:B------:R-:W-:-:S03]  /*06a0*/  FFMA R11, R26, R11, R25 ;  /* 0x0000000b1a0b7223 */ /* 0x000fc60000000019 */
[----:B------:R-:W-:Y:S01]  /*06b0*/  LDS R25, [R2+0xe00] ;  /* 0x000e000002197984 */ /* 0x000fe20000000800 */
[----:B0-----:R-:W-:-:S03]  /*06c0*/  FFMA R27, R12, R27, R11 ;  /* 0x0000001b0c1b7223 */ /* 0x001fc6000000000b */
[----:B------:R-:W0:Y:S01]  /*06d0*/  LDS.128 R8, [R5+0x70] ;  /* 0x0000700005087984 */ /* 0x000e220000000c00 */
[----:B------:R-:W-:-:S03]  /*06e0*/  FFMA R24, R24, R13, R27 ;  /* 0x0000000d18187223 */ /* 0x000fc6000000001b */
[----:B------:R-:W3:Y:S04]  /*06f0*/  LDS R27, [R2+0xe80] ;  /* 0x000e8000021b7984 */ /* 0x000ee80000000800 */
[----:B------:R-:W4:Y:S04]  /*0700*/  LDS R13, [R2+0xf00] ;  /* 0x000f0000020d7984 */ /* 0x000f280000000800 */
[----:B------:R-:W5:Y:S01]  /*0710*/  LDS R12, [R2+0xf80] ;  /* 0x000f8000020c7984 */ /* 0x000f620000000800 */
[----:B--2---:R-:W-:Y:S01]  /*0720*/  FFMA R23, R23, R14, R24 ;  /* 0x0000000e17177223 */ /* 0x004fe20000000018 */
[----:B------:R-:W-:-:S03]  /*0730*/  UIADD3 UR4, UPT, UPT, UR4, 0x1, URZ ;  /* 0x0000000104047890 */ /* 0x000fc6000fffe0ff */
[----:B-1----:R-:W-:Y:S01]  /*0740*/  FFMA R15, R22, R15, R23 ;  /* 0x0000000f160f7223 */ /* 0x002fe20000000017 */
[----:B------:R-:W-:Y:S01]  /*0750*/  UISETP.NE.AND UP0, UPT, UR4, URZ, UPT ;  /* 0x000000ff0400728c */ /* 0x000fe2000bf05270 */
[----:B------:R-:W-:Y:S02]  /*0760*/  IADD3 R17, PT, PT, R17, 0x20, RZ ;  /* 0x0000002011117810 */ /* 0x000fe40007ffe0ff */
[----:B------:R-:W-:Y:S02]  /*0770*/  IADD3 R6, PT, PT, R6, 0x20, RZ ;  /* 0x0000002006067810 */ /* 0x000fe40007ffe0ff */
[----:B------:R-:W-:Y:S02]  /*0780*/  IADD3 R16, PT, PT, R16, 0x20, RZ ;  /* 0x0000002010107810 */ /* 0x000fe40007ffe0ff */
[----:B------:R-:W-:Y:S01]  /*0790*/  LEA R7, R0, R7, 0x5 ;  /* 0x0000000700077211 */ /* 0x000fe200078e28ff */
[----:B0-----:R-:W-:-:S04]  /*07a0*/  FFMA R8, R8, R25, R15 ;  /* 0x0000001908087223 */ /* 0x001fc8000000000f */
[----:B---3--:R-:W-:-:S04]  /*07b0*/  FFMA R8, R27, R9, R8 ;  /* 0x000000091b087223 */ /* 0x008fc80000000008 */
[----:B----4-:R-:W-:-:S04]  /*07c0*/  FFMA R13, R13, R10, R8 ;  /* 0x0000000a0d0d7223 */ /* 0x010fc80000000008 */
[----:B-----5:R-:W-:Y:S01]  /*07d0*/  FFMA R23, R12, R11, R13 ;  /* 0x0000000b0c177223 */ /* 0x020fe2000000000d */
[----:B------:R-:W-:Y:S06]  /*07e0*/  BAR.SYNC.DEFER_BLOCKING 0x0 ;  /* 0x0000000000007b1d */ /* 0x000fec0000010000 */
[----:B------:R-:W-:Y:S05]  /*07f0*/  BRA.U UP0, `(.L_x_6) ;  /* 0xfffffff900887547 */ /* 0x000fea000b83ffff */
.L_x_5:
[----:B------:R-:W0:Y:S02]  /*0800*/  LDCU.64 UR4, c[0x0][0x398] ;  /* 0x00007300ff0477ac */ /* 0x000e240008000a00 */
[----:B0-----:R-:W-:-:S04]  /*0810*/  ISETP.GE.AND P0, PT, R18, UR5, PT ;  /* 0x0000000512007c0c */ /* 0x001fc8000bf06270 */
[----:B------:R-:W-:-:S13]  /*0820*/  ISETP.GE.OR P0, PT, R19, UR4, P0 ;  /* 0x0000000413007c0c */ /* 0x000fda0008706670 */
[----:B------:R-:W-:Y:S05]  /*0830*/  @P0 EXIT ;  /* 0x000000000000094d */ /* 0x000fea0003800000 */
[----:B------:R-:W0:Y:S01]  /*0840*/  LDC.64 R2, c[0x0][0x390] ;  /* 0x0000e400ff027b82 */ /* 0x000e220000000a00 */
[----:B------:R-:W-:-:S04]  /*0850*/  IMAD R19, R19, UR5, R18 ;  /* 0x0000000513137c24 */ /* 0x000fc8000f8e0212 */
[----:B0-----:R-:W-:-:S05]  /*0860*/  IMAD.WIDE R2, R19, 0x4, R2 ;  /* 0x0000000413027825 */ /* 0x001fca00078e0202 */
[----:B------:R-:W-:Y:S01]  /*0870*/  STG.E desc[UR8][R2.64], R23 ;  /* 0x0000001702007986 */ /* 0x000fe2000c101908 */
[----:B------:R-:W-:Y:S05]  /*0880*/  EXIT ;  /* 0x000000000000794d */ /* 0x000fea0003800000 */
.L_x_7:
        /* <DEDUP_REMOVED lines=15> */
.L_x_14:


//--------------------- .text._Z10naive_gemmPfS_S_iii --------------------------
	.section	.text._Z10naive_gemmPfS_S_iii,"ax",@progbits
	.align	128
        .global         _Z10naive_gemmPfS_S_iii
        .type           _Z10naive_gemmPfS_S_iii,@function
        .size           _Z10naive_gemmPfS_S_iii,(.L_x_15 - _Z10naive_gemmPfS_S_iii)
        .other          _Z10naive_gemmPfS_S_iii,@"STO_CUDA_ENTRY STV_DEFAULT"
_Z10naive_gemmPfS_S_iii:
.text._Z10naive_gemmPfS_S_iii:
[----:B------:R-:W-:Y:S01]  /*0000*/  LDC R1, c[0x0][0x37c] ;  /* 0x0000df00ff017b82 */ /* 0x000fe20000000800 */
[----:B------:R-:W0:Y:S07]  /*0010*/  S2R R7, SR_TID.Y ;  /* 0x0000000000077919 */ /* 0x000e2e0000002200 */
[----:B------:R-:W1:Y:S01]  /*0020*/  LDC R18, c[0x0][0x360] ;  /* 0x0000d800ff127b82 */ /* 0x000e620000000800 */
[----:B------:R-:W1:Y:S07]  /*0030*/  S2R R5, SR_TID.X ;  /* 0x0000000000057919 */ /* 0x000e6e0000002100 */
[----:B------:R-:W0:Y:S08]  /*0040*/  S2UR UR5, SR_CTAID.Y ;  /* 0x00000000000579c3 */ /* 0x000e300000002600 */
[----:B------:R-:W0:Y:S08]  /*0050*/  LDC R0, c[0x0][0x364] ;  /* 0x0000d900ff007b82 */ /* 0x000e300000000800 */
[----:B------:R-:W1:Y:S08]  /*0060*/  S2UR UR4, SR_CTAID.X ;  /* 0x00000000000479c3 */ /* 0x000e700000002500 */
[----:B------:R-:W2:Y:S01]  /*0070*/  LDC.64 R2, c[0x0][0x398] ;  /* 0x0000e600ff027b82 */ /* 0x000ea20000000a00 */
[----:B0-----:R-:W-:-:S02]  /*0080*/  IMAD R0, R0, UR5, R7 ;  /* 0x0000000500007c24 */ /* 0x001fc4000f8e0207 */
[----:B-1----:R-:W-:-:S03]  /*0090*/  IMAD R18, R18, UR4, R5 ;  /* 0x0000000412127c24 */ /* 0x002fc6000f8e0205 */
[----:B--2---:R-:W-:-:S04]  /*00a0*/  ISETP.GE.AND P0, PT, R0, R2, PT ;  /* 0x000000020000720c */ /* 0x004fc80003f06270 */
[----:B------:R-:W-:-:S13]  /*00b0*/  ISETP.GE.OR P0, PT, R18, R3, P0 ;  /* 0x000000031200720c */ /* 0x000fda0000706670 */
[----:B------:R-:W-:Y:S05]  /*00c0*/  @P0 EXIT ;  /* 0x000000000000094d */ /* 0x000fea0003800000 */
[----:B------:R-:W0:Y:S01]  /*00d0*/  LDC R19, c[0x0][0x3a0] ;  /* 0x0000e800ff137b82 */ /* 0x000e220000000800 */
[----:B------:R-:W1:Y:S01]  /*00e0*/  LDCU.64 UR4, c[0x0][0x358] ;  /* 0x00006b00ff0477ac */ /* 0x000e620008000a00 */
[----:B------:R-:W-:Y:S01]  /*00f0*/  HFMA2 R24, -RZ, RZ, 0, 0 ;  /* 0x00000000ff187431 */ /* 0x000fe200000001ff */
[----:B0-----:R-:W-:-:S13]  /*0100*/  ISETP.GE.AND P0, PT, R19, 0x1, PT ;  /* 0x000000011300780c */ /* 0x001fda0003f06270 */
[----:B-1----:R-:W-:Y:S05]  /*0110*/  @!P0 BRA `(.L_x_8) ;  /* 0x0000000400e08947 */ /* 0x002fea0003800000 */
[C---:B------:R-:W-:Y:S01]  /*0120*/  ISETP.GE.U32.AND P1, PT, R19.reuse, 0x8, PT ;  /* 0x000000081300780c */ /* 0x040fe20003f26070 */
[----:B------:R-:W-:Y:S01]  /*0130*/  IMAD R20, R0, R19, RZ ;  /* 0x0000001300147224 */ /* 0x000fe200078e02ff */
[----:B------:R-:W-:Y:S02]  /*0140*/  LOP3.LUT R27, R19, 0x7, RZ, 0xc0, !PT ;  /* 0x00000007131b7812 */ /* 0x000fe400078ec0ff */
[----:B------:R-:W-:Y:S02]  /*0150*/  MOV R24, RZ ;  /* 0x000000ff00187202 */ /* 0x000fe40000000f00 */
[----:B------:R-:W-:Y:S02]  /*0160*/  ISETP.NE.AND P0, PT, R27, RZ, PT ;  /* 0x000000ff1b00720c */ /* 0x000fe40003f05270 */
[----:B------:R-:W-:-:S05]  /*0170*/  MOV R21, RZ ;  /* 0x000000ff00157202 */ /* 0x000fca0000000f00 */
[----:B------:R-:W-:Y:S06]  /*0180*/  @!P1 BRA `(.L_x_9) ;  /* 0x0000000000c49947 */ /* 0x000fec0003800000 */
[----:B------:R-:W0:Y:S01]  /*0190*/  LDC.64 R4, c[0x0][0x380] ;  /* 0x0000e000ff047b82 */ /* 0x000e220000000a00 */
[----:B------:R-:W-:Y:S02]  /*01a0*/  LOP3.LUT R21, R19, 0x7ffffff8, RZ, 0xc0, !PT ;  /* 0x7ffffff813157812 */ /* 0x000fe400078ec0ff */
[----:B------:R-:W-:Y:S02]  /*01b0*/  MOV R24, RZ ;  /* 0x000000ff00187202 */ /* 0x000fe40000000f00 */
[----:B------:R-:W-:Y:S02]  /*01c0*/  MOV R2, R18 ;  /* 0x0000001200027202 */ /* 0x000fe40000000f00 */
[----:B------:R-:W-:Y:S01]  /*01d0*/  IADD3 R22, PT, PT, -R21, RZ, RZ ;  /* 0x000000ff15167210 */ /* 0x000fe20007ffe1ff */
[----:B0-----:R-:W-:-:S03]  /*01e0*/  IMAD.WIDE.U32 R4, R20, 0x4, R4 ;  /* 0x0000000414047825 */ /* 0x001fc600078e0004 */
[----:B------:R-:W-:-:S04]  /*01f0*/  IADD3 R6, P1, PT, R4, 0x10, RZ ;  /* 0x0000001004067810 */ /* 0x000fc80007f3e0ff */
[----:B------:R-:W-:-:S09]  /*0200*/  IADD3.X R7, PT, PT, RZ, R5, RZ, P1, !PT ;  /* 0x00000005ff077210 */ /* 0x000fd20000ffe4ff */
.L_x_10:
[----:B------:R-:W0:Y:S01]  /*0210*/  LDC.64 R16, c[0x0][0x388] ;  /* 0x0000e200ff107b82 */ /* 0x000e220000000a00 */
[----:B------:R-:W-:Y:S02]  /*0220*/  MOV R4, R6 ;  /* 0x0000000600047202 */ /* 0x000fe40000000f00 */
[----:B------:R-:W-:-:S05]  /*0230*/  MOV R5, R7 ;  /* 0x0000000700057202 */ /* 0x000fca0000000f00 */
[----:B------:R-:W2:Y:S04]  /*0240*/  LDG.E R25, desc[UR4][R4.64+-0x10] ;  /* 0xfffff00404197981 */ /* 0x000ea8000c1e1900 */
[----:B------:R-:W3:Y:S04]  /*0250*/  LDG.E R23, desc[UR4][R4.64+-0xc] ;  /* 0xfffff40404177981 */ /* 0x000ee8000c1e1900 */
[----:B------:R-:W4:Y:S04]  /*0260*/  LDG.E R29, desc[UR4][R4.64+-0x8] ;  /* 0xfffff804041d7981 */ /* 0x000f28000c1e1900 */
[----:B------:R-:W5:Y:S01]  /*0270*/  LDG.E R28, desc[UR4][R4.64+-0x4] ;  /* 0xfffffc04041c7981 */ /* 0x000f62000c1e1900 */
[----:B0-----:R-:W-:-:S05]  /*0280*/  IMAD.WIDE R16, R2, 0x4, R16 ;  /* 0x0000000402107825 */ /* 0x001fca00078e0210 */
[----:B------:R0:W2:Y:S01]  /*0290*/  LDG.E R26, desc[UR4][R16.64] ;  /* 0x00000004101a7981 */ /* 0x0000a2000c1e1900 */
[----:B------:R-:W-:-:S04]  /*02a0*/  IMAD.WIDE R14, R3, 0x4, R16 ;  /* 0x00000004030e7825 */ /* 0x000fc800078e0210 */
[C---:B------:R-:W-:Y:S02]  /*02b0*/  IMAD.WIDE R6, R3.reuse, 0x4, R14 ;  /* 0x0000000403067825 */ /* 0x040fe400078e020e */
[----:B------:R-:W3:Y:S02]  /*02c0*/  LDG.E R14, desc[UR4][R14.64] ;  /* 0x000000040e0e7981 */ /* 0x000ee4000c1e1900 */
[C---:B------:R-:W-:Y:S02]  /*02d0*/  IMAD.WIDE R10, R3.reuse, 0x4, R6 ;  /* 0x00000004030a7825 */ /* 0x040fe400078e0206 */
[----:B------:R-:W4:Y:S02]  /*02e0*/  LDG.E R6, desc[UR4][R6.64] ;  /* 0x0000000406067981 */ /* 0x000f24000c1e1900 */
[C---:B------:R-:W-:Y:S02]  /*02f0*/  IMAD.WIDE R8, R3.reuse, 0x4, R10 ;  /* 0x0000000403087825 */ /* 0x040fe400078e020a */
[----:B------:R-:W5:Y:S02]  /*0300*/  LDG.E R10, desc[UR4][R10.64] ;  /* 0x000000040a0a7981 */ /* 0x000f64000c1e1900 */
[----:B------:R-:W-:-:S02]  /*0310*/  IMAD.WIDE R12, R3, 0x4, R8 ;  /* 0x00000004030c7825 */ /* 0x000fc400078e0208 */
[----:B------:R-:W5:Y:S04]  /*0320*/  LDG.E R7, desc[UR4][R4.64] ;  /* 0x0000000404077981 */ /* 0x000f68000c1e1900 */
[----:B------:R-:W5:Y:S01]  /*0330*/  LDG.E R8, desc[UR4][R8.64] ;  /* 0x0000000408087981 */ /* 0x000f62000c1e1900 */
[----:B0-----:R-:W-:-:S03]  /*0340*/  IMAD.WIDE R16, R3, 0x4, R12 ;  /* 0x0000000403107825 */ /* 0x001fc600078e020c */
[----:B------:R-:W5:Y:S04]  /*0350*/  LDG.E R12, desc[UR4][R12.64] ;  /* 0x000000040c0c7981 */ /* 0x000f68000c1e1900 */
[----:B------:R-:W5:Y:S04]  /*0360*/  LDG.E R15, desc[UR4][R16.64] ;  /* 0x00000004100f7981 */ /* 0x000f68000c1e1900 */
[----:B------:R-:W5:Y:S04]  /*0370*/  LDG.E R9, desc[UR4][R4.64+0x4] ;  /* 0x0000040404097981 */ /* 0x000f68000c1e1900 */
[----:B------:R-:W5:Y:S01]  /*0380*/  LDG.E R11, desc[UR4][R4.64+0xc] ;  /* 0x00000c04040b7981 */ /* 0x000f62000c1e1900 */
[----:B--2---:R-:W-:Y:S01]  /*0390*/  FFMA R26, R25, R26, R24 ;  /* 0x0000001a191a7223 */ /* 0x004fe20000000018 */
[----:B------:R-:W-:-:S02]  /*03a0*/  IMAD.WIDE R24, R3, 0x4, R16 ;  /* 0x0000000403187825 */ /* 0x000fc400078e0210 */
[----:B------:R-:W2:Y:S04]  /*03b0*/  LDG.E R16, desc[UR4][R4.64+0x8] ;  /* 0x0000080404107981 */ /* 0x000ea8000c1e1900 */
[----:B------:R-:W2:Y:S01]  /*03c0*/  LDG.E R24, desc[UR4][R24.64] ;  /* 0x0000000418187981 */ /* 0x000ea2000c1e1900 */
[----:B---3--:R-:W-:Y:S01]  /*03d0*/  FFMA R14, R23, R14, R26 ;  /* 0x0000000e170e7223 */ /* 0x008fe2000000001a */
[----:B------:R-:W-:-:S03]  /*03e0*/  IADD3 R22, PT, PT, R22, 0x8, RZ ;  /* 0x0000000816167810 */ /* 0x000fc60007ffe0ff */
[----:B----4-:R-:W-:Y:S01]  /*03f0*/  FFMA R29, R29, R6, R14 ;  /* 0x000000061d1d7223 */ /* 0x010fe2000000000e */
[----:B------:R-:W-:-:S03]  /*0400*/  ISETP.NE.AND P1, PT, R22, RZ, PT ;  /* 0x000000ff1600720c */ /* 0x000fc60003f25270 */
[----:B-----5:R-:W-:Y:S01]  /*0410*/  FFMA R10, R28, R10, R29 ;  /* 0x0000000a1c0a7223 */ /* 0x020fe2000000001d */
[----:B------:R-:W-:-:S03]  /*0420*/  IADD3 R6, P2, PT, R4, 0x20, RZ ;  /* 0x0000002004067810 */ /* 0x000fc60007f5e0ff */
[----:B------:R-:W-:Y:S01]  /*0430*/  FFMA R8, R7, R8, R10 ;  /* 0x0000000807087223 */ /* 0x000fe2000000000a */
[----:B------:R-:W-:Y:S02]  /*0440*/  IADD3.X R7, PT, PT, RZ, R5, RZ, P2, !PT ;  /* 0x00000005ff077210 */ /* 0x000fe400017fe4ff */
[----:B------:R-:W-:Y:S01]  /*0450*/  LEA R2, R3, R2, 0x3 ;  /* 0x0000000203027211 */ /* 0x000fe200078e18ff */
[----:B------:R-:W-:-:S04]  /*0460*/  FFMA R9, R9, R12, R8 ;  /* 0x0000000c09097223 */ /* 0x000fc80000000008 */
[----:B--2---:R-:W-:-:S04]  /*0470*/  FFMA R16, R16, R15, R9 ;  /* 0x0000000f10107223 */ /* 0x004fc80000000009 */
[----:B------:R-:W-:Y:S01]  /*0480*/  FFMA R24, R11, R24, R16 ;  /* 0x000000180b187223 */ /* 0x000fe20000000010 */
[----:B------:R-:W-:Y:S06]  /*0490*/  @P1 BRA `(.L_x_10) ;  /* 0xfffffffc005c1947 */ /* 0x000fec000383ffff */
.L_x_9:
[----:B------:R-:W-:Y:S05]  /*04a0*/  @!P0 BRA `(.L_x_8) ;  /* 0x0000000000fc8947 */ /* 0x000fea0003800000 */
[----:B------:R-:W-:Y:S02]  /*04b0*/  ISETP.GE.U32.AND P1, PT, R27, 0x4, PT ;  /* 0x000000041b00780c */ /* 0x000fe40003f26070 */
[----:B------:R-:W-:-:S04]  /*04c0*/  LOP3.LUT R2, R19, 0x3, RZ, 0xc0, !PT ;  /* 0x0000000313027812 */ /* 0x000fc800078ec0ff */
[----:B------:R-:W-:-:S07]  /*04d0*/  ISETP.NE.AND P0, PT, R2, RZ, PT ;  /* 0x000000ff0200720c */ /* 0x000fce0003f05270 */
[----:B------:R-:W-:Y:S06]  /*04e0*/  @!P1 BRA `(.L_x_11) ;  /* 0x00000000006c9947 */ /* 0x000fec0003800000 */
[----:B------:R-:W0:Y:S01]  /*04f0*/  LDC.64 R6, c[0x0][0x388] ;  /* 0x0000e200ff067b82 */ /* 0x000e220000000a00 */
[----:B------:R-:W1:Y:S01]  /*0500*/  LDCU.64 UR6, c[0x0][0x380] ;  /* 0x00007000ff0677ac */ /* 0x000e620008000a00 */
[----:B------:R-:W-:Y:S01]  /*0510*/  IMAD R9, R21, R3, R18 ;  /* 0x0000000315097224 */ /* 0x000fe200078e0212 */
[CC--:B------:R-:W-:Y:S02]  /*0520*/  IADD3 R5, PT, PT, R20.reuse, R21.reuse, RZ ;  /* 0x0000001514057210 */ /* 0x0c0fe40007ffe0ff */
[----:B------:R-:W-:-:S03]  /*0530*/  IADD3 R10, P1, PT, R20, R21, RZ ;  /* 0x00000015140a7210 */ /* 0x000fc60007f3e0ff */
[----:B------:R-:W2:Y:S01]  /*0540*/  LDC.64 R14, c[0x0][0x380] ;  /* 0x0000e000ff0e7b82 */ /* 0x000ea20000000a00 */
[----:B0-----:R-:W-:-:S04]  /*0550*/  IMAD.WIDE R6, R9, 0x4, R6 ;  /* 0x0000000409067825 */ /* 0x001fc800078e0206 */
[----:B------:R-:W-:Y:S02]  /*0560*/  IMAD.WIDE R8, R3, 0x4, R6 ;  /* 0x0000000403087825 */ /* 0x000fe400078e0206 */
[----:B------:R-:W3:Y:S02]  /*0570*/  LDG.E R6, desc[UR4][R6.64] ;  /* 0x0000000406067981 */ /* 0x000ee4000c1e1900 */
[----:B--2---:R-:W-:Y:S01]  /*0580*/  IMAD.WIDE.U32 R14, R5, 0x4, R14 ;  /* 0x00000004050e7825 */ /* 0x004fe200078e000e */
[----:B------:R-:W-:Y:S02]  /*0590*/  IADD3.X R5, PT, PT, RZ, RZ, RZ, P1, !PT ;  /* 0x000000ffff057210 */ /* 0x000fe40000ffe4ff */
[----:B-1----:R-:W-:-:S03]  /*05a0*/  LEA R4, P1, R10, UR6, 0x2 ;  /* 0x000000060a047c11 */ /* 0x002fc6000f8210ff */
[----:B------:R-:W3:Y:S01]  /*05b0*/  LDG.E R15, desc[UR4][R14.64] ;  /* 0x000000040e0f7981 */ /* 0x000ee2000c1e1900 */
[----:B------:R-:W-:Y:S01]  /*05c0*/  LEA.HI.X R5, R10, UR7, R5, 0x2, P1 ;  /* 0x000000070a057c11 */ /* 0x000fe200088f1405 */
[C---:B------:R-:W-:Y:S02]  /*05d0*/  IMAD.WIDE R10, R3.reuse, 0x4, R8 ;  /* 0x00000004030a7825 */ /* 0x040fe400078e0208 */
[----:B------:R-:W2:Y:S04]  /*05e0*/  LDG.E R8, desc[UR4][R8.64] ;  /* 0x0000000408087981 */ /* 0x000ea8000c1e1900 */
[----:B------:R-:W2:Y:S01]  /*05f0*/  LDG.E R17, desc[UR4][R4.64+0x4] ;  /* 0x0000040404117981 */ /* 0x000ea2000c1e1900 */
[----:B------:R-:W-:-:S03]  /*0600*/  IMAD.WIDE R12, R3, 0x4, R10 ;  /* 0x00000004030c7825 */ /* 0x000fc600078e020a */
[----:B------:R-:W4:Y:S04]  /*0610*/  LDG.E R22, desc[UR4][R10.64] ;  /* 0x000000040a167981 */ /* 0x000f28000c1e1900 */
[----:B------:R-:W4:Y:S04]  /*0620*/  LDG.E R16, desc[UR4][R4.64+0x8] ;  /* 0x0000080404107981 */ /* 0x000f28000c1e1900 */
[----:B------:R-:W5:Y:S04]  /*0630*/  LDG.E R23, desc[UR4][R4.64+0xc] ;  /* 0x00000c0404177981 */ /* 0x000f68000c1e1900 */
[----:B------:R-:W5:Y:S01]  /*0640*/  LDG.E R12, desc[UR4][R12.64] ;  /* 0x000000040c0c7981 */ /* 0x000f62000c1e1900 */
[----:B------:R-:W-:Y:S01]  /*0650*/  IADD3 R21, PT, PT, R21, 0x4, RZ ;  /* 0x0000000415157810 */ /* 0x000fe20007ffe0ff */
[----:B---3--:R-:W-:-:S04]  /*0660*/  FFMA R24, R15, R6, R24 ;  /* 0x000000060f187223 */ /* 0x008fc80000000018 */
[----:B--2---:R-:W-:-:S04]  /*0670*/  FFMA R17, R17, R8, R24 ;  /* 0x0000000811117223 */ /* 0x004fc80000000018 */
[----:B----4-:R-:W-:-:S04]  /*0680*/  FFMA R16, R16, R22, R17 ;  /* 0x0000001610107223 */ /* 0x010fc80000000011 */
[----:B-----5:R-:W-:-:S07]  /*0690*/  FFMA R24, R23, R12, R16 ;  /* 0x0000000c17187223 */ /* 0x020fce0000000010 */
.L_x_11:
[----:B------:R-:W-:Y:S05]  /*06a0*/  @!P0 BRA `(.L_x_8) ;  /* 0x00000000007c8947 */ /* 0x000fea0003800000 */
[----:B------:R-:W-:Y:S01]  /*06b0*/  ISETP.NE.AND P1, PT, R2, 0x1, PT ;  /* 0x000000010200780c */ /* 0x000fe20003f25270 */
[----:B------:R-:W0:Y:S01]  /*06c0*/  LDC.64 R12, c[0x0][0x380] ;  /* 0x0000e000ff0c7b82 */ /* 0x000e220000000a00 */
[----:B------:R-:W-:-:S04]  /*06d0*/  LOP3.LUT R19, R19, 0x1, RZ, 0xc0, !PT ;  /* 0x0000000113137812 */ /* 0x000fc800078ec0ff */
[----:B------:R-:W-:-:S03]  /*06e0*/  ISETP.NE.U32.AND P0, PT, R19, 0x1, PT ;  /* 0x000000011300780c */ /* 0x000fc60003f05070 */
[----:B------:R-:W1:Y:S04]  /*06f0*/  LDC.64 R10, c[0x0][0x388] ;  /* 0x0000e200ff0a7b82 */ /* 0x000e680000000a00 */
[CC--:B------:R-:W-:Y:S02]  /*0700*/  @P1 IADD3 R15, PT, PT, R20.reuse, R21.reuse, RZ ;  /* 0x00000015140f1210 */ /* 0x0c0fe40007ffe0ff */
[----:B------:R-:W-:Y:S02]  /*0710*/  @P1 IADD3 R2, P2, PT, R20, R21, RZ ;  /* 0x0000001514021210 */ /* 0x000fe40007f5e0ff */
[----:B------:R-:W2:Y:S02]  /*0720*/  @P1 LDC.64 R4, c[0x0][0x380] ;  /* 0x0000e000ff041b82 */ /* 0x000ea40000000a00 */
[----:B------:R-:W-:-:S06]  /*0730*/  @P1 IADD3.X R14, PT, PT, RZ, RZ, RZ, P2, !PT ;  /* 0x000000ffff0e1210 */ /* 0x000fcc00017fe4ff */
[----:B------:R-:W3:Y:S01]  /*0740*/  LDC.64 R6, c[0x0][0x380] ;  /* 0x0000e000ff067b82 */ /* 0x000ee20000000a00 */
[----:B0-----:R-:W-:-:S04]  /*0750*/  @P1 IMAD.WIDE.U32 R12, R15, 0x4, R12 ;  /* 0x000000040f0c1825 */ /* 0x001fc800078e000c */
[C---:B------:R-:W-:Y:S01]  /*0760*/  @P1 IMAD R15, R21.reuse, R3, R18 ;  /* 0x00000003150f1224 */ /* 0x040fe200078e0212 */
[----:B------:R-:W-:Y:S01]  /*0770*/  @P1 IADD3 R21, PT, PT, R21, 0x2, RZ ;  /* 0x0000000215151810 */ /* 0x000fe20007ffe0ff */
[----:B------:R-:W4:Y:S01]  /*0780*/  @P1 LDG.E R13, desc[UR4][R12.64] ;  /* 0x000000040c0d1981 */ /* 0x000f22000c1e1900 */
[----:B------:R-:W0:Y:S01]  /*0790*/  LDC.64 R8, c[0x0][0x388] ;  /* 0x0000e200ff087b82 */ /* 0x000e220000000a00 */
[----:B-1----:R-:W-:Y:S01]  /*07a0*/  @P1 IMAD.WIDE R10, R15, 0x4, R10 ;  /* 0x000000040f0a1825 */ /* 0x002fe200078e020a */
[----:B------:R-:W-:Y:S02]  /*07b0*/  @!P0 IADD3 R17, PT, PT, R20, R21, RZ ;  /* 0x0000001514118210 */ /* 0x000fe40007ffe0ff */
[----:B--2---:R-:W-:Y:S01]  /*07c0*/  @P1 LEA R4, P2, R2, R4, 0x2 ;  /* 0x0000000402041211 */ /* 0x004fe200078410ff */
[----:B------:R-:W-:-:S03]  /*07d0*/  @!P0 IMAD R21, R21, R3, R18 ;  /* 0x0000000315158224 */ /* 0x000fc600078e0212 */
[----:B------:R-:W-:Y:S01]  /*07e0*/  @P1 LEA.HI.X R5, R2, R5, R14, 0x2, P2 ;  /* 0x0000000502051211 */ /* 0x000fe200010f140e */
[----:B------:R-:W-:Y:S01]  /*07f0*/  @P1 IMAD.WIDE R14, R3, 0x4, R10 ;  /* 0x00000004030e1825 */ /* 0x000fe200078e020a */
[----:B------:R-:W4:Y:S03]  /*0800*/  @P1 LDG.E R2, desc[UR4][R10.64] ;  /* 0x000000040a021981 */ /* 0x000f26000c1e1900 */
[----:B---3--:R-:W-:Y:S01]  /*0810*/  @!P0 IMAD.WIDE.U32 R6, R17, 0x4, R6 ;  /* 0x0000000411068825 */ /* 0x008fe200078e0006 */
[----:B------:R-:W2:Y:S04]  /*0820*/  @P1 LDG.E R5, desc[UR4][R4.64+0x4] ;  /* 0x0000040404051981 */ /* 0x000ea8000c1e1900 */
[----:B------:R-:W2:Y:S01]  /*0830*/  @P1 LDG.E R14, desc[UR4][R14.64] ;  /* 0x000000040e0e1981 */ /* 0x000ea2000c1e1900 */
[----:B0-----:R-:W-:-:S03]  /*0840*/  @!P0 IMAD.WIDE R8, R21, 0x4, R8 ;  /* 0x0000000415088825 */ /* 0x001fc600078e0208 */
[----:B------:R-:W3:Y:S04]  /*0850*/  @!P0 LDG.E R7, desc[UR4][R6.64] ;  /* 0x0000000406078981 */ /* 0x000ee8000c1e1900 */
[----:B------:R-:W3:Y:S01]  /*0860*/  @!P0 LDG.E R8, desc[UR4][R8.64] ;  /* 0x0000000408088981 */ /* 0x000ee2000c1e1900 */
[----:B----4-:R-:W-:-:S04]  /*0870*/  @P1 FFMA R2, R13, R2, R24 ;  /* 0x000000020d021223 */ /* 0x010fc80000000018 */
[----:B--2---:R-:W-:-:S04]  /*0880*/  @P1 FFMA R24, R5, R14, R2 ;  /* 0x0000000e05181223 */ /* 0x004fc80000000002 */
[----:B---3--:R-:W-:-:S07]  /*0890*/  @!P0 FFMA R24, R7, R8, R24 ;  /* 0x0000000807188223 */ /* 0x008fce0000000018 */
.L_x_8:
[----:B------:R-:W0:Y:S01]  /*08a0*/  LDC.64 R4, c[0x0][0x390] ;  /* 0x0000e400ff047b82 */ /* 0x000e220000000a00 */
[----:B------:R-:W-:-:S04]  /*08b0*/  IMAD R3, R0, R3, R18 ;  /* 0x0000000300037224 */ /* 0x000fc800078e0212 */
[----:B0-----:R-:W-:-:S05]  /*08c0*/  IMAD.WIDE R2, R3, 0x4, R4 ;  /* 0x0000000403027825 */ /* 0x001fca00078e0204 */
[----:B------:R-:W-:Y:S01]  /*08d0*/  STG.E desc[UR4][R2.64], R24 ;  /* 0x0000001802007986 */ /* 0x000fe2000c101904 */
[----:B------:R-:W-:Y:S05]  /*08e0*/  EXIT ;  /* 0x000000000000794d */ /* 0x000fea0003800000 */
.L_x_12:
        /* <DEDUP_REMOVED lines=9> */
.L_x_15:


//--------------------- .nv.shared._Z13regtiled_gemmILi16ELi4EEvPfS0_S0_iii --------------------------
	.section	.nv.shared._Z13regtiled_gemmILi16ELi4EEvPfS0_S0_iii,"aw",@nobits
	.sectionflags	@""
	.align	4
.nv.shared._Z13regtiled_gemmILi16ELi4EEvPfS0_S0_iii:
	.zero		33792


//--------------------- .nv.shared.reserved.0     --------------------------
	.section	.nv.shared.reserved.0,"aw",@nobits
	.weak		__nv_reservedSMEM_offset_0_alias
	.size		__nv_reservedSMEM_offset_0_alias, 0, 64
	.other		__nv_reservedSMEM_offset_0_alias,@"STO_CUDA_RESERVED_SHARED STV_DEFAULT"
__nv_reservedSMEM_offset_0_alias:
	.zero		0
	.zero		64


//--------------------- .nv.shared._Z10tiled_gemmILi32EEvPfS0_S0_iii --------------------------
	.section	.nv.shared._Z10tiled_gemmILi32EEvPfS0_S0_iii,"aw",@nobits
	.sectionflags	@""
	.align	4
.nv.shared._Z10tiled_gemmILi32EEvPfS0_S0_iii:
	.zero		9216


//--------------------- .nv.constant0._Z13regtiled_gemmILi16ELi4EEvPfS0_S0_iii --------------------------
	.section	.nv.constant0._Z13regtiled_gemmILi16ELi4EEvPfS0_S0_iii,"a",@progbits
	.sectionflags	@""
	.align	4
.nv.constant0._Z13regtiled_gemmILi16ELi4EEvPfS0_S0_iii:
	.zero		932


//--------------------- .nv.constant0._Z10tiled_gemmILi32EEvPfS0_S0_iii --------------------------
	.section	.nv.constant0._Z10tiled_gemmILi32EEvPfS0_S0_iii,"a",@progbits
	.sectionflags	@""
	.align	4
.nv.constant0._Z10tiled_gemmILi32EEvPfS0_S0_iii:
	.zero		932


//--------------------- .nv.constant0._Z10naive_gemmPfS_S_iii --------------------------
	.section	.nv.constant0._Z10naive_gemmPfS_S_iii,"a",@progbits
	.sectionflags	@""
	.align	4
.nv.constant0._Z10naive_gemmPfS_S_iii:
	.zero		932


//--------------------- SYMBOLS --------------------------

	.type		.nv.reservedSmem.offset0,@object
	.size		.nv.reservedSmem.offset0,0x4
	.type		.nv.reservedSmem.cap,@object
	.size		.nv.reservedSmem.cap,0x4
